# CuTe-DSL kernel — source=fa4 family=fa4_fwd_sm90
# config = {"dtype": "BFloat16", "causal": true, "head_dim": 128, "mma_pv_is_rs": true}


// ===== COMPILED SASS (sm_90) =====

	.headerflags	@"EF_CUDA_TEXMODE_UNIFIED EF_CUDA_64BIT_ADDRESS EF_CUDA_ACCELERATORS EF_CUDA_SM90 EF_CUDA_VIRTUAL_SM(EF_CUDA_SM90)"
	.elftype	@"ET_EXEC"


//--------------------- .nv.info                  --------------------------
	.section	.nv.info,"",@"SHT_CUDA_INFO"
	.align	4


	//----- nvinfo : EIATTR_REGCOUNT
	.align		4
        /*0000*/ 	.byte	0x04, 0x2f
        /*0002*/ 	.short	(.L_1 - .L_0)
	.align		4
.L_0:
        /*0004*/ 	.word	index@(kernel_cutlass_kernel_flash_attncuteflash_fwd_sm90FlashAttentionForwardSm90_object_at__tensor0000o11281211101213_tensor0000o12811101213_tensor0000o12811101213_tensor0000o11281211101213_te_0)
        /*0008*/ 	.word	0x000000a8


	//----- nvinfo : EIATTR_FRAME_SIZE
	.align		4
.L_1:
        /*000c*/ 	.byte	0x04, 0x11
        /*000e*/ 	.short	(.L_3 - .L_2)
	.align		4
.L_2:
        /*0010*/ 	.word	index@(kernel_cutlass_kernel_flash_attncuteflash_fwd_sm90FlashAttentionForwardSm90_object_at__tensor0000o11281211101213_tensor0000o12811101213_tensor0000o12811101213_tensor0000o11281211101213_te_0)
        /*0014*/ 	.word	0x00000000


	//----- nvinfo : EIATTR_MIN_STACK_SIZE
	.align		4
.L_3:
        /*0018*/ 	.byte	0x04, 0x12
        /*001a*/ 	.short	(.L_5 - .L_4)
	.align		4
.L_4:
        /*001c*/ 	.word	index@(kernel_cutlass_kernel_flash_attncuteflash_fwd_sm90FlashAttentionForwardSm90_object_at__tensor0000o11281211101213_tensor0000o12811101213_tensor0000o12811101213_tensor0000o11281211101213_te_0)
        /*0020*/ 	.word	0x00000000
.L_5:


//--------------------- .nv.info.kernel_cutlass_kernel_flash_attncuteflash_fwd_sm90FlashAttentionForwardSm90_object_at__tensor0000o11281211101213_tensor0000o12811101213_tensor0000o12811101213_tensor0000o11281211101213_te_0 --------------------------
	.section	.nv.info.kernel_cutlass_kernel_flash_attncuteflash_fwd_sm90FlashAttentionForwardSm90_object_at__tensor0000o11281211101213_tensor0000o12811101213_tensor0000o12811101213_tensor0000o11281211101213_te_0,"",@"SHT_CUDA_INFO"
	.sectionflags	@""
	.align	4


	//----- nvinfo : EIATTR_CUDA_API_VERSION
	.align		4
        /*0000*/ 	.byte	0x04, 0x37
        /*0002*/ 	.short	(.L_7 - .L_6)
.L_6:
        /*0004*/ 	.word	0x00000081


	//----- nvinfo : EIATTR_KPARAM_INFO
	.align		4
.L_7:
        /*0008*/ 	.byte	0x04, 0x17
        /*000a*/ 	.short	(.L_9 - .L_8)
.L_8:
        /*000c*/ 	.word	0x00000000
        /*0010*/ 	.short	0x0016
        /*0012*/ 	.short	0x02c0
        /*0014*/ 	.byte	0x00, 0xf0, 0x31, 0x00


	//----- nvinfo : EIATTR_KPARAM_INFO
	.align		4
.L_9:
        /*0018*/ 	.byte	0x04, 0x17
        /*001a*/ 	.short	(.L_11 - .L_10)
.L_10:
        /*001c*/ 	.word	0x00000000
        /*0020*/ 	.short	0x0015
        /*0022*/ 	.short	0x02bc
        /*0024*/ 	.byte	0x00, 0xf0, 0x11, 0x00


	//----- nvinfo : EIATTR_KPARAM_INFO
	.align		4
.L_11:
        /*0028*/ 	.byte	0x04, 0x17
        /*002a*/ 	.short	(.L_13 - .L_12)
.L_12:
        /*002c*/ 	.word	0x00000000
        /*0030*/ 	.short	0x0014
        /*0032*/ 	.short	0x02b0
        /*0034*/ 	.byte	0x00, 0xf0, 0x31, 0x00


	//----- nvinfo : EIATTR_KPARAM_INFO
	.align		4
.L_13:
        /*0038*/ 	.byte	0x04, 0x17
        /*003a*/ 	.short	(.L_15 - .L_14)
.L_14:
        /*003c*/ 	.word	0x00000000
        /*0040*/ 	.short	0x0013
        /*0042*/ 	.short	0x02a4
        /*0044*/ 	.byte	0x00, 0xf0, 0x31, 0x00


	//----- nvinfo : EIATTR_KPARAM_INFO
	.align		4
.L_15:
        /*0048*/ 	.byte	0x04, 0x17
        /*004a*/ 	.short	(.L_17 - .L_16)
.L_16:
        /*004c*/ 	.word	0x00000000
        /*0050*/ 	.short	0x0012
        /*0052*/ 	.short	0x0298
        /*0054*/ 	.byte	0x00, 0xf0, 0x31, 0x00


	//----- nvinfo : EIATTR_KPARAM_INFO
	.align		4
.L_17:
        /*0058*/ 	.byte	0x04, 0x17
        /*005a*/ 	.short	(.L_19 - .L_18)
.L_18:
        /*005c*/ 	.word	0x00000000
        /*0060*/ 	.short	0x0011
        /*0062*/ 	.short	0x028c
        /*0064*/ 	.byte	0x00, 0xf0, 0x31, 0x00


	//----- nvinfo : EIATTR_KPARAM_INFO
	.align		4
.L_19:
        /*0068*/ 	.byte	0x04, 0x17
        /*006a*/ 	.short	(.L_21 - .L_20)
.L_20:
        /*006c*/ 	.word	0x00000000
        /*0070*/ 	.short	0x0010
        /*0072*/ 	.short	0x0288
        /*0074*/ 	.byte	0x00, 0xf0, 0x11, 0x00


	//----- nvinfo : EIATTR_KPARAM_INFO
	.align		4
.L_21:
        /*0078*/ 	.byte	0x04, 0x17
        /*007a*/ 	.short	(.L_23 - .L_22)
.L_22:
        /*007c*/ 	.word	0x00000000
        /*0080*/ 	.short	0x000f
        /*0082*/ 	.short	0x0284
        /*0084*/ 	.byte	0x00, 0xf0, 0x11, 0x00


	//----- nvinfo : EIATTR_KPARAM_INFO
	.align		4
.L_23:
        /*0088*/ 	.byte	0x04, 0x17
        /*008a*/ 	.short	(.L_25 - .L_24)
.L_24:
        /*008c*/ 	.word	0x00000000
        /*0090*/ 	.short	0x000e
        /*0092*/ 	.short	0x0280
        /*0094*/ 	.byte	0x00, 0xf0, 0x11, 0x00


	//----- nvinfo : EIATTR_KPARAM_INFO
	.align		4
.L_25:
        /*0098*/ 	.byte	0x04, 0x17
        /*009a*/ 	.short	(.L_27 - .L_26)
.L_26:
        /*009c*/ 	.word	0x00000000
        /*00a0*/ 	.short	0x000d
        /*00a2*/ 	.short	0x027c
        /*00a4*/ 	.byte	0x00, 0xf0, 0x11, 0x00


	//----- nvinfo : EIATTR_KPARAM_INFO
	.align		4
.L_27:
        /*00a8*/ 	.byte	0x04, 0x17
        /*00aa*/ 	.short	(.L_29 - .L_28)
.L_28:
        /*00ac*/ 	.word	0x00000000
        /*00b0*/ 	.short	0x000c
        /*00b2*/ 	.short	0x0278
        /*00b4*/ 	.byte	0x00, 0xf0, 0x11, 0x00


	//----- nvinfo : EIATTR_KPARAM_INFO
	.align		4
.L_29:
        /*00b8*/ 	.byte	0x04, 0x17
        /*00ba*/ 	.short	(.L_31 - .L_30)
.L_30:
        /*00bc*/ 	.word	0x00000000
        /*00c0*/ 	.short	0x000b
        /*00c2*/ 	.short	0x0275
        /*00c4*/ 	.byte	0x00, 0xf0, 0x05, 0x00


	//----- nvinfo : EIATTR_KPARAM_INFO
	.align		4
.L_31:
        /*00c8*/ 	.byte	0x04, 0x17
        /*00ca*/ 	.short	(.L_33 - .L_32)
.L_32:
        /*00cc*/ 	.word	0x00000000
        /*00d0*/ 	.short	0x000a
        /*00d2*/ 	.short	0x0274
        /*00d4*/ 	.byte	0x00, 0xf0, 0x05, 0x00


	//----- nvinfo : EIATTR_KPARAM_INFO
	.align		4
.L_33:
        /*00d8*/ 	.byte	0x04, 0x17
        /*00da*/ 	.short	(.L_35 - .L_34)
.L_34:
        /*00dc*/ 	.word	0x00000000
        /*00e0*/ 	.short	0x0009
        /*00e2*/ 	.short	0x0270
        /*00e4*/ 	.byte	0x00, 0xf0, 0x11, 0x00


	//----- nvinfo : EIATTR_KPARAM_INFO
	.align		4
.L_35:
        /*00e8*/ 	.byte	0x04, 0x17
        /*00ea*/ 	.short	(.L_37 - .L_36)
.L_36:
        /*00ec*/ 	.word	0x00000000
        /*00f0*/ 	.short	0x0008
        /*00f2*/ 	.short	0x01f0
        /*00f4*/ 	.byte	0x00, 0xf0, 0x01, 0x02


	//----- nvinfo : EIATTR_KPARAM_INFO
	.align		4
.L_37:
        /*00f8*/ 	.byte	0x04, 0x17
        /*00fa*/ 	.short	(.L_39 - .L_38)
.L_38:
        /*00fc*/ 	.word	0x00000000
        /*0100*/ 	.short	0x0007
        /*0102*/ 	.short	0x0170
        /*0104*/ 	.byte	0x00, 0xf0, 0x01, 0x02


	//----- nvinfo : EIATTR_KPARAM_INFO
	.align		4
.L_39:
        /*0108*/ 	.byte	0x04, 0x17
        /*010a*/ 	.short	(.L_41 - .L_40)
.L_40:
        /*010c*/ 	.word	0x00000000
        /*0110*/ 	.short	0x0006
        /*0112*/ 	.short	0x00f0
        /*0114*/ 	.byte	0x00, 0xf0, 0x01, 0x02


	//----- nvinfo : EIATTR_KPARAM_INFO
	.align		4
.L_41:
        /*0118*/ 	.byte	0x04, 0x17
        /*011a*/ 	.short	(.L_43 - .L_42)
.L_42:
        /*011c*/ 	.word	0x00000000
        /*0120*/ 	.short	0x0005
        /*0122*/ 	.short	0x0070
        /*0124*/ 	.byte	0x00, 0xf0, 0x01, 0x02


	//----- nvinfo : EIATTR_KPARAM_INFO
	.align		4
.L_43:
        /*0128*/ 	.byte	0x04, 0x17
        /*012a*/ 	.short	(.L_45 - .L_44)
.L_44:
        /*012c*/ 	.word	0x00000000
        /*0130*/ 	.short	0x0004
        /*0132*/ 	.short	0x0030
        /*0134*/ 	.byte	0x00, 0xf0, 0xc1, 0x00


	//----- nvinfo : EIATTR_KPARAM_INFO
	.align		4
.L_45:
        /*0138*/ 	.byte	0x04, 0x17
        /*013a*/ 	.short	(.L_47 - .L_46)
.L_46:
        /*013c*/ 	.word	0x00000000
        /*0140*/ 	.short	0x0003
        /*0142*/ 	.short	0x0024
        /*0144*/ 	.byte	0x00, 0xf0, 0x31, 0x00


	//----- nvinfo : EIATTR_KPARAM_INFO
	.align		4
.L_47:
        /*0148*/ 	.byte	0x04, 0x17
        /*014a*/ 	.short	(.L_49 - .L_48)
.L_48:
        /*014c*/ 	.word	0x00000000
        /*0150*/ 	.short	0x0002
        /*0152*/ 	.short	0x0018
        /*0154*/ 	.byte	0x00, 0xf0, 0x31, 0x00


	//----- nvinfo : EIATTR_KPARAM_INFO
	.align		4
.L_49:
        /*0158*/ 	.byte	0x04, 0x17
        /*015a*/ 	.short	(.L_51 - .L_50)
.L_50:
        /*015c*/ 	.word	0x00000000
        /*0160*/ 	.short	0x0001
        /*0162*/ 	.short	0x000c
        /*0164*/ 	.byte	0x00, 0xf0, 0x31, 0x00


	//----- nvinfo : EIATTR_KPARAM_INFO
	.align		4
.L_51:
        /*0168*/ 	.byte	0x04, 0x17
        /*016a*/ 	.short	(.L_53 - .L_52)
.L_52:
        /*016c*/ 	.word	0x00000000
        /*0170*/ 	.short	0x0000
        /*0172*/ 	.short	0x0000
        /*0174*/ 	.byte	0x00, 0xf0, 0x31, 0x00


	//----- nvinfo : EIATTR_SPARSE_MMA_MASK
	.align		4
.L_53:
        /*0178*/ 	.byte	0x03, 0x50
        /*017a*/ 	.short	0x0000


	//----- nvinfo : EIATTR_MAXREG_COUNT
	.align		4
        /*017c*/ 	.byte	0x03, 0x1b
        /*017e*/ 	.short	0x00a8


	//----- nvinfo : EIATTR_COOP_GROUP_MASK_REGIDS
	.align		4
        /*0180*/ 	.byte	0x04, 0x29
        /*0182*/ 	.short	(.L_55 - .L_54)


	//   ....[0]....
.L_54:
        /*0184*/ 	.word	0xffffffff


	//   ....[1]....
        /*0188*/ 	.word	0xffffffff


	//   ....[2]....
        /*018c*/ 	.word	0xffffffff


	//   ....[3]....
        /*0190*/ 	.word	0xffffffff


	//   ....[4]....
        /*0194*/ 	.word	0xffffffff


	//   ....[5]....
        /*0198*/ 	.word	0xffffffff


	//   ....[6]....
        /*019c*/ 	.word	0xffffffff


	//   ....[7]....
        /*01a0*/ 	.word	0xffffffff


	//   ....[8]....
        /*01a4*/ 	.word	0xffffffff


	//   ....[9]....
        /*01a8*/ 	.word	0xffffffff


	//   ....[10]....
        /*01ac*/ 	.word	0xffffffff


	//   ....[11]....
        /*01b0*/ 	.word	0xffffffff


	//   ....[12]....
        /*01b4*/ 	.word	0xffffffff


	//   ....[13]....
        /*01b8*/ 	.word	0xffffffff


	//   ....[14]....
        /*01bc*/ 	.word	0xffffffff


	//   ....[15]....
        /*01c0*/ 	.word	0xffffffff


	//   ....[16]....
        /*01c4*/ 	.word	0xffffffff


	//   ....[17]....
        /*01c8*/ 	.word	0xffffffff


	//   ....[18]....
        /*01cc*/ 	.word	0xffffffff


	//   ....[19]....
        /*01d0*/ 	.word	0xffffffff


	//   ....[20]....
        /*01d4*/ 	.word	0xffffffff


	//----- nvinfo : EIATTR_COOP_GROUP_INSTR_OFFSETS
	.align		4
.L_55:
        /*01d8*/ 	.byte	0x04, 0x28
        /*01da*/ 	.short	(.L_57 - .L_56)


	//   ....[0]....
.L_56:
        /*01dc*/ 	.word	0x00001320


	//   ....[1]....
        /*01e0*/ 	.word	0x000027a0


	//   ....[2]....
        /*01e4*/ 	.word	0x000027e0


	//   ....[3]....
        /*01e8*/ 	.word	0x00003030


	//   ....[4]....
        /*01ec*/ 	.word	0x000030a0


	//   ....[5]....
        /*01f0*/ 	.word	0x00004920


	//   ....[6]....
        /*01f4*/ 	.word	0x00004950


	//   ....[7]....
        /*01f8*/ 	.word	0x00005210


	//   ....[8]....
        /*01fc*/ 	.word	0x00005260


	//   ....[9]....
        /*0200*/ 	.word	0x00007010


	//   ....[10]....
        /*0204*/ 	.word	0x00007040


	//   ....[11]....
        /*0208*/ 	.word	0x000078f0


	//   ....[12]....
        /*020c*/ 	.word	0x00007950


	//   ....[13]....
        /*0210*/ 	.word	0x00008a20


	//   ....[14]....
        /*0214*/ 	.word	0x00008aa0


	//   ....[15]....
        /*0218*/ 	.word	0x00008b80


	//   ....[16]....
        /*021c*/ 	.word	0x00008be0


	//   ....[17]....
        /*0220*/ 	.word	0x00009540


	//   ....[18]....
        /*0224*/ 	.word	0x000095f0


	//   ....[19]....
        /*0228*/ 	.word	0x000096c0


	//   ....[20]....
        /*022c*/ 	.word	0x000096f0


	//----- nvinfo : EIATTR_REG_RECONFIG
	.align		4
.L_57:
        /*0230*/ 	.byte	0x01, 0x54
	.zero		2


	//----- nvinfo : EIATTR_MBARRIER_INSTR_OFFSETS
	.align		4
        /*0234*/ 	.byte	0x04, 0x39
        /*0236*/ 	.short	(.L_59 - .L_58)


	//   ....[0]....
.L_58:
        /*0238*/ 	.word	0x00000280
        /*023c*/ 	.word	0x000000ff
        /*0240*/ 	.word	0x00000000
        /*0244*/ 	.short	0x0100
        /*0246*/ 	.byte	0x08
	.zero		1


	//   ....[1]....
        /*0248*/ 	.word	0x00000290
        /*024c*/ 	.word	0x000000ff
        /*0250*/ 	.word	0x00000008
        /*0254*/ 	.short	0x0100
        /*0256*/ 	.byte	0x08
	.zero		1


	//   ....[2]....
        /*0258*/ 	.word	0x000002a0
        /*025c*/ 	.word	0x000000ff
        /*0260*/ 	.word	0x00000010
        /*0264*/ 	.short	0x0100
        /*0266*/ 	.byte	0x09
	.zero		1


	//   ....[3]....
        /*0268*/ 	.word	0x000002b0
        /*026c*/ 	.word	0x000000ff
        /*0270*/ 	.word	0x00000018
        /*0274*/ 	.short	0x0100
        /*0276*/ 	.byte	0x09
	.zero		1


	//   ....[4]....
        /*0278*/ 	.word	0x000002c0
        /*027c*/ 	.word	0x000000ff
        /*0280*/ 	.word	0x00000020
        /*0284*/ 	.short	0x0100
        /*0286*/ 	.byte	0x09
	.zero		1


	//   ....[5]....
        /*0288*/ 	.word	0x000002d0
        /*028c*/ 	.word	0x000000ff
        /*0290*/ 	.word	0x00000028
        /*0294*/ 	.short	0x0100
        /*0296*/ 	.byte	0x09
	.zero		1


	//   ....[6]....
        /*0298*/ 	.word	0x000007f0
        /*029c*/ 	.word	0x000000ff
        /*02a0*/ 	.word	0x00000018
        /*02a4*/ 	.short	0x010a
        /*02a6*/ 	.byte	0x21
	.zero		1


	//   ....[7]....
        /*02a8*/ 	.word	0x00000a50
        /*02ac*/ 	.word	0x000000ff
        /*02b0*/ 	.word	0x00000008
        /*02b4*/ 	.short	0x010a
        /*02b6*/ 	.byte	0x21
	.zero		1


	//   ....[8]....
        /*02b8*/ 	.word	0x00000c80
        /*02bc*/ 	.word	0x000000ff
        /*02c0*/ 	.word	0x00000018
        /*02c4*/ 	.short	0x010a
        /*02c6*/ 	.byte	0x21
	.zero		1


	//   ....[9]....
        /*02c8*/ 	.word	0x00000e00
        /*02cc*/ 	.word	0x000000ff
        /*02d0*/ 	.word	0x00000028
        /*02d4*/ 	.short	0x010a
        /*02d6*/ 	.byte	0x21
	.zero		1


	//   ....[10]....
        /*02d8*/ 	.word	0x00000fa0
        /*02dc*/ 	.word	0x000000ff
        /*02e0*/ 	.word	0x00000028
        /*02e4*/ 	.short	0x010a
        /*02e6*/ 	.byte	0x21
	.zero		1


	//   ....[11]....
        /*02e8*/ 	.word	0x00001170
        /*02ec*/ 	.word	0x00000005
        /*02f0*/ 	.word	0x00000028
        /*02f4*/ 	.short	0x010a
        /*02f6*/ 	.byte	0x3f
	.zero		1


	//   ....[12]....
        /*02f8*/ 	.word	0x00001d10
        /*02fc*/ 	.word	0x000000ff
        /*0300*/ 	.word	0x00000000
        /*0304*/ 	.short	0x010a
        /*0306*/ 	.byte	0x08
	.zero		1


	//   ....[13]....
        /*0308*/ 	.word	0x00001d30
        /*030c*/ 	.word	0x000000ff
        /*0310*/ 	.word	0x00000010
        /*0314*/ 	.short	0x010a
        /*0316*/ 	.byte	0x08
	.zero		1


	//   ....[14]....
        /*0318*/ 	.word	0x00001d70
        /*031c*/ 	.word	0x000000ff
        /*0320*/ 	.word	0x00000010
        /*0324*/ 	.short	0x010a
        /*0326*/ 	.byte	0x08
	.zero		1


	//   ....[15]....
        /*0328*/ 	.word	0x00003060
        /*032c*/ 	.word	0x000000ff
        /*0330*/ 	.word	0x00000018
        /*0334*/ 	.short	0x0101
        /*0336*/ 	.byte	0x08
	.zero		1


	//   ....[16]....
        /*0338*/ 	.word	0x00003d10
        /*033c*/ 	.word	0x000000ff
        /*0340*/ 	.word	0x00000010
        /*0344*/ 	.short	0x010a
        /*0346*/ 	.byte	0x08
	.zero		1


	//   ....[17]....
        /*0348*/ 	.word	0x00003dc0
        /*034c*/ 	.word	0x000000ff
        /*0350*/ 	.word	0x00000010
        /*0354*/ 	.short	0x010a
        /*0356*/ 	.byte	0x08
	.zero		1


	//   ....[18]....
        /*0358*/ 	.word	0x000040b0
        /*035c*/ 	.word	0x000000ff
        /*0360*/ 	.word	0x00000020
        /*0364*/ 	.short	0x010a
        /*0366*/ 	.byte	0x08
	.zero		1


	//   ....[19]....
        /*0368*/ 	.word	0x000040e0
        /*036c*/ 	.word	0x000000ff
        /*0370*/ 	.word	0x00000020
        /*0374*/ 	.short	0x010a
        /*0376*/ 	.byte	0x08
	.zero		1


	//   ....[20]....
        /*0378*/ 	.word	0x00005640
        /*037c*/ 	.word	0x000000ff
        /*0380*/ 	.word	0x00000018
        /*0384*/ 	.short	0x0101
        /*0386*/ 	.byte	0x08
	.zero		1


	//   ....[21]....
        /*0388*/ 	.word	0x000056f0
        /*038c*/ 	.word	0x000000ff
        /*0390*/ 	.word	0x00000028
        /*0394*/ 	.short	0x0101
        /*0396*/ 	.byte	0x08
	.zero		1


	//   ....[22]....
        /*0398*/ 	.word	0x000063d0
        /*039c*/ 	.word	0x000000ff
        /*03a0*/ 	.word	0x00000010
        /*03a4*/ 	.short	0x010a
        /*03a6*/ 	.byte	0x08
	.zero		1


	//   ....[23]....
        /*03a8*/ 	.word	0x00006480
        /*03ac*/ 	.word	0x000000ff
        /*03b0*/ 	.word	0x00000010
        /*03b4*/ 	.short	0x010a
        /*03b6*/ 	.byte	0x08
	.zero		1


	//   ....[24]....
        /*03b8*/ 	.word	0x00006760
        /*03bc*/ 	.word	0x000000ff
        /*03c0*/ 	.word	0x00000020
        /*03c4*/ 	.short	0x010a
        /*03c6*/ 	.byte	0x08
	.zero		1


	//   ....[25]....
        /*03c8*/ 	.word	0x00006790
        /*03cc*/ 	.word	0x000000ff
        /*03d0*/ 	.word	0x00000020
        /*03d4*/ 	.short	0x010a
        /*03d6*/ 	.byte	0x08
	.zero		1


	//   ....[26]....
        /*03d8*/ 	.word	0x00007e50
        /*03dc*/ 	.word	0x000000ff
        /*03e0*/ 	.word	0x00000018
        /*03e4*/ 	.short	0x0101
        /*03e6*/ 	.byte	0x08
	.zero		1


	//   ....[27]....
        /*03e8*/ 	.word	0x00007f20
        /*03ec*/ 	.word	0x000000ff
        /*03f0*/ 	.word	0x00000028
        /*03f4*/ 	.short	0x0101
        /*03f6*/ 	.byte	0x08
	.zero		1


	//   ....[28]....
        /*03f8*/ 	.word	0x00008970
        /*03fc*/ 	.word	0x000000ff
        /*0400*/ 	.word	0x00000008
        /*0404*/ 	.short	0x0101
        /*0406*/ 	.byte	0x08
	.zero		1


	//   ....[29]....
        /*0408*/ 	.word	0x000089b0
        /*040c*/ 	.word	0x000000ff
        /*0410*/ 	.word	0x00000020
        /*0414*/ 	.short	0x010a
        /*0416*/ 	.byte	0x08
	.zero		1


	//   ....[30]....
        /*0418*/ 	.word	0x000089e0
        /*041c*/ 	.word	0x000000ff
        /*0420*/ 	.word	0x00000020
        /*0424*/ 	.short	0x010a
        /*0426*/ 	.byte	0x08
	.zero		1


	//   ....[31]....
        /*0428*/ 	.word	0x000090a0
        /*042c*/ 	.word	0x000000ff
        /*0430*/ 	.word	0x00000028
        /*0434*/ 	.short	0x0101
        /*0436*/ 	.byte	0x08
	.zero		1


	//   ....[32]....
        /*0438*/ 	.word	0x000099b0
        /*043c*/ 	.word	0x00000005
        /*0440*/ 	.word	0x00000018
        /*0444*/ 	.short	0x010a
        /*0446*/ 	.byte	0x3f
	.zero		1


	//   ....[33]....
        /*0448*/ 	.word	0x00009a30
        /*044c*/ 	.word	0x00000005
        /*0450*/ 	.word	0x00000008
        /*0454*/ 	.short	0x010a
        /*0456*/ 	.byte	0x3f
	.zero		1


	//   ....[34]....
        /*0458*/ 	.word	0x00009ab0
        /*045c*/ 	.word	0x00000007
        /*0460*/ 	.word	0x00000018
        /*0464*/ 	.short	0x010a
        /*0466*/ 	.byte	0x3f
	.zero		1


	//   ....[35]....
        /*0468*/ 	.word	0x00009b20
        /*046c*/ 	.word	0x00000005
        /*0470*/ 	.word	0x00000028
        /*0474*/ 	.short	0x010a
        /*0476*/ 	.byte	0x3f
	.zero		1


	//   ....[36]....
        /*0478*/ 	.word	0x00009b90
        /*047c*/ 	.word	0x00000005
        /*0480*/ 	.word	0x00000028
        /*0484*/ 	.short	0x010a
        /*0486*/ 	.byte	0x3f
	.zero		1


	//   ....[37]....
        /*0488*/ 	.word	0x00009bf0
        /*048c*/ 	.word	0x00000005
        /*0490*/ 	.word	0x00000028
        /*0494*/ 	.short	0x010a
        /*0496*/ 	.byte	0x3f
	.zero		1


	//   ....[38]....
        /*0498*/ 	.word	0x00009c50
        /*049c*/ 	.word	0x00000006
        /*04a0*/ 	.word	0x00000000
        /*04a4*/ 	.short	0x010a
        /*04a6*/ 	.byte	0x3f
	.zero		1


	//   ....[39]....
        /*04a8*/ 	.word	0x00009cb0
        /*04ac*/ 	.word	0x00000006
        /*04b0*/ 	.word	0x00000010
        /*04b4*/ 	.short	0x010a
        /*04b6*/ 	.byte	0x3f
	.zero		1


	//   ....[40]....
        /*04b8*/ 	.word	0x00009d30
        /*04bc*/ 	.word	0x00000011
        /*04c0*/ 	.word	0x00000010
        /*04c4*/ 	.short	0x010a
        /*04c6*/ 	.byte	0x3f
	.zero		1


	//   ....[41]....
        /*04c8*/ 	.word	0x00009db0
        /*04cc*/ 	.word	0x00000011
        /*04d0*/ 	.word	0x00000020
        /*04d4*/ 	.short	0x010a
        /*04d6*/ 	.byte	0x3f
	.zero		1


	//   ....[42]....
        /*04d8*/ 	.word	0x00009e30
        /*04dc*/ 	.word	0x00000011
        /*04e0*/ 	.word	0x00000010
        /*04e4*/ 	.short	0x010a
        /*04e6*/ 	.byte	0x3f
	.zero		1


	//   ....[43]....
        /*04e8*/ 	.word	0x00009eb0
        /*04ec*/ 	.word	0x00000011
        /*04f0*/ 	.word	0x00000020
        /*04f4*/ 	.short	0x010a
        /*04f6*/ 	.byte	0x3f
	.zero		1


	//   ....[44]....
        /*04f8*/ 	.word	0x00009f30
        /*04fc*/ 	.word	0x00000007
        /*0500*/ 	.word	0x00000020
        /*0504*/ 	.short	0x010a
        /*0506*/ 	.byte	0x3f
	.zero		1


	//----- nvinfo : EIATTR_NUM_MBARRIERS
	.align		4
.L_59:
        /*0508*/ 	.byte	0x03, 0x38
        /*050a*/ 	.short	0x0006


	//----- nvinfo : EIATTR_EXIT_INSTR_OFFSETS
	.align		4
        /*050c*/ 	.byte	0x04, 0x1c
        /*050e*/ 	.short	(.L_61 - .L_60)


	//   ....[0]....
.L_60:
        /*0510*/ 	.word	0x00000400


	//   ....[1]....
        /*0514*/ 	.word	0x000011a0


	//   ....[2]....
        /*0518*/ 	.word	0x000011d0


	//   ....[3]....
        /*051c*/ 	.word	0x00001d00


	//   ....[4]....
        /*0520*/ 	.word	0x00009870


	//   ....[5]....
        /*0524*/ 	.word	0x00009970


	//----- nvinfo : EIATTR_REQNTID
	.align		4
.L_61:
        /*0528*/ 	.byte	0x04, 0x10
        /*052a*/ 	.short	(.L_63 - .L_62)
.L_62:
        /*052c*/ 	.word	0x00000180
        /*0530*/ 	.word	0x00000001
        /*0534*/ 	.word	0x00000001


	//----- nvinfo : EIATTR_CBANK_PARAM_SIZE
	.align		4
.L_63:
        /*0538*/ 	.byte	0x03, 0x19
        /*053a*/ 	.short	0x02cc


	//----- nvinfo : EIATTR_PARAM_CBANK
	.align		4
        /*053c*/ 	.byte	0x04, 0x0a
        /*053e*/ 	.short	(.L_65 - .L_64)
	.align		4
.L_64:
        /*0540*/ 	.word	index@(.nv.constant0.kernel_cutlass_kernel_flash_attncuteflash_fwd_sm90FlashAttentionForwardSm90_object_at__tensor0000o11281211101213_tensor0000o12811101213_tensor0000o12811101213_tensor0000o11281211101213_te_0)
        /*0544*/ 	.short	0x0210
        /*0546*/ 	.short	0x02cc


	//----- nvinfo : EIATTR_SW_WAR
	.align		4
.L_65:
        /*0548*/ 	.byte	0x04, 0x36
        /*054a*/ 	.short	(.L_67 - .L_66)
.L_66:
        /*054c*/ 	.word	0x00000008
.L_67:


//--------------------- .nv.callgraph             --------------------------
	.section	.nv.callgraph,"",@"SHT_CUDA_CALLGRAPH"
	.align	4
	.sectionentsize	8
	.align		4
        /*0000*/ 	.word	0x00000000
	.align		4
        /*0004*/ 	.word	0xffffffff
	.align		4
        /*0008*/ 	.word	0x00000000
	.align		4
        /*000c*/ 	.word	0xfffffffe
	.align		4
        /*0010*/ 	.word	0x00000000
	.align		4
        /*0014*/ 	.word	0xfffffffd
	.align		4
        /*0018*/ 	.word	0x00000000
	.align		4
        /*001c*/ 	.word	0xfffffffc


//--------------------- .text.kernel_cutlass_kernel_flash_attncuteflash_fwd_sm90FlashAttentionForwardSm90_object_at__tensor0000o11281211101213_tensor0000o12811101213_tensor0000o12811101213_tensor0000o11281211101213_te_0 --------------------------
	.section	.text.kernel_cutlass_kernel_flash_attncuteflash_fwd_sm90FlashAttentionForwardSm90_object_at__tensor0000o11281211101213_tensor0000o12811101213_tensor0000o12811101213_tensor0000o11281211101213_te_0,"ax",@progbits
	.sectionflags	@"SHF_BARRIERS=16"
	.align	128
        .global         kernel_cutlass_kernel_flash_attncuteflash_fwd_sm90FlashAttentionForwardSm90_object_at__tensor0000o11281211101213_tensor0000o12811101213_tensor0000o12811101213_tensor0000o11281211101213_te_0
        .type           kernel_cutlass_kernel_flash_attncuteflash_fwd_sm90FlashAttentionForwardSm90_object_at__tensor0000o11281211101213_tensor0000o12811101213_tensor0000o12811101213_tensor0000o11281211101213_te_0,@function
        .size           kernel_cutlass_kernel_flash_attncuteflash_fwd_sm90FlashAttentionForwardSm90_object_at__tensor0000o11281211101213_tensor0000o12811101213_tensor0000o12811101213_tensor0000o11281211101213_te_0,(.L_x_45 - kernel_cutlass_kernel_flash_attncuteflash_fwd_sm90FlashAttentionForwardSm90_object_at__tensor0000o11281211101213_tensor0000o12811101213_tensor0000o12811101213_tensor0000o11281211101213_te_0)
        .other          kernel_cutlass_kernel_flash_attncuteflash_fwd_sm90FlashAttentionForwardSm90_object_at__tensor0000o11281211101213_tensor0000o12811101213_tensor0000o12811101213_tensor0000o11281211101213_te_0,@"STO_CUDA_ENTRY STV_DEFAULT"
kernel_cutlass_kernel_flash_attncuteflash_fwd_sm90FlashAttentionForwardSm90_object_at__tensor0000o11281211101213_tensor0000o12811101213_tensor0000o12811101213_tensor0000o11281211101213_te_0:
.text.kernel_cutlass_kernel_flash_attncuteflash_fwd_sm90FlashAttentionForwardSm90_object_at__tensor0000o11281211101213_tensor0000o12811101213_tensor0000o12811101213_tensor0000o11281211101213_te_0:
[----:B------:R-:W1:Y:S01]  /*0000*/  LDC R1, c[0x0][0x28] ;  /* 0x00000a00ff017b82 */ /* 0x000e620000000800 */
[----:B------:R-:W2:Y:S02]  /*0010*/  S2R R12, SR_TID.X ;  /* 0x00000000000c7919 */ /* 0x000ea40000002100 */
[----:B--2---:R-:W-:-:S04]  /*0020*/  SHF.R.U32.HI R0, RZ, 0x5, R12 ;  /* 0x00000005ff007819 */ /* 0x004fc8000001160c */
[----:B------:R-:W-:-:S13]  /*0030*/  R2UR UR44, R0 ;  /* 0x00000000002c72ca */ /* 0x000fda00000e0000 */
[----:B------:R-:W-:-:S13]  /*0040*/  ISETP.NE.AND P0, PT, RZ, UR44, PT ;  /* 0x0000002cff007c0c */ /* 0x000fda000bf05270 */
[----:B-1----:R-:W-:Y:S05]  /*0050*/  @P0 BRA `(.L_x_0) ;  /* 0x0000000000a40947 */ /* 0x002fea0003800000 */
[----:B------:R-:W1:Y:S01]  /*0060*/  S2UR UR8, SR_CgaCtaId ;  /* 0x00000000000879c3 */ /* 0x000e620000008800 */
[----:B------:R-:W-:Y:S01]  /*0070*/  ULDC.64 UR12, c[0x0][0x198] ;  /* 0x00006600000c7ab9 */ /* 0x000fe20000000a00 */
[----:B------:R-:W-:Y:S01]  /*0080*/  UMOV UR4, 0x400 ;  /* 0x0000040000047882 */ /* 0x000fe20000000000 */
[----:B------:R-:W-:Y:S02]  /*0090*/  UIADD3 UR18, UP0, UR12, 0x70, URZ ;  /* 0x000000700c127890 */ /* 0x000fe4000ff1e03f */
[----:B------:R-:W-:Y:S02]  /*00a0*/  UIADD3 UR20, UP1, UR12, 0xf0, URZ ;  /* 0x000000f00c147890 */ /* 0x000fe4000ff3e03f */
[----:B------:R-:W-:Y:S01]  /*00b0*/  UIADD3 UR22, UP2, UR12, 0x170, URZ ;  /* 0x000001700c167890 */ /* 0x000fe2000ff5e03f */
[----:B------:R-:W2:Y:S01]  /*00c0*/  S2UR UR6, SR_CgaCtaId ;  /* 0x00000000000679c3 */ /* 0x000ea20000008800 */
[----:B------:R-:W-:Y:S01]  /*00d0*/  UMOV UR7, 0x1 ;  /* 0x0000000100077882 */ /* 0x000fe20000000000 */
[----:B------:R-:W-:-:S02]  /*00e0*/  UIADD3 UR12, UP3, UR12, 0x1f0, URZ ;  /* 0x000001f00c0c7890 */ /* 0x000fc4000ff7e03f */
[----:B------:R-:W-:-:S04]  /*00f0*/  UIADD3 UR14, -UR7, 0x100000, URZ ;  /* 0x00100000070e7890 */ /* 0x000fc8000fffe13f */
[----:B------:R-:W-:Y:S02]  /*0100*/  USHF.L.U32 UR15, UR14, 0xb, URZ ;  /* 0x0000000b0e0f7899 */ /* 0x000fe4000800063f */
[----:B------:R-:W-:Y:S01]  /*0110*/  USHF.L.U32 UR14, UR14, 0x1, URZ ;  /* 0x000000010e0e7899 */ /* 0x000fe2000800063f */
[----:B------:R-:W-:Y:S01]  /*0120*/  UMOV UR10, 0x8 ;  /* 0x00000008000a7882 */ /* 0x000fe20000000000 */
[----:B------:R-:W-:Y:S01]  /*0130*/  UMOV UR5, 0x400 ;  /* 0x0000040000057882 */ /* 0x000fe20000000000 */
[----:B------:R-:W-:Y:S02]  /*0140*/  UIADD3.X UR19, URZ, UR13, URZ, UP0, !UPT ;  /* 0x0000000d3f137290 */ /* 0x000fe400087fe43f */
[----:B------:R-:W-:-:S04]  /*0150*/  UIADD3 UR16, -UR10, 0x100000, URZ ;  /* 0x001000000a107890 */ /* 0x000fc8000fffe13f */
[----:B------:R-:W-:Y:S02]  /*0160*/  USHF.L.U32 UR17, UR16, 0xb, URZ ;  /* 0x0000000b10117899 */ /* 0x000fe4000800063f */
[----:B------:R-:W-:Y:S02]  /*0170*/  USHF.L.U32 UR16, UR16, 0x1, URZ ;  /* 0x0000000110107899 */ /* 0x000fe4000800063f */
[----:B------:R-:W-:Y:S02]  /*0180*/  UIADD3.X UR21, URZ, UR13, URZ, UP1, !UPT ;  /* 0x0000000d3f157290 */ /* 0x000fe40008ffe43f */
[----:B------:R-:W-:Y:S02]  /*0190*/  UIADD3.X UR23, URZ, UR13, URZ, UP2, !UPT ;  /* 0x0000000d3f177290 */ /* 0x000fe400097fe43f */
[----:B------:R-:W-:Y:S01]  /*01a0*/  UIADD3.X UR13, URZ, UR13, URZ, UP3, !UPT ;  /* 0x0000000d3f0d7290 */ /* 0x000fe20009ffe43f */
[----:B------:R3:W-:Y:S01]  /*01b0*/  UTMACCTL.PF [UR18] ;  /* 0x00000000120079b9 */ /* 0x0007e20008040000 */
[----:B-1----:R-:W-:-:S03]  /*01c0*/  ULEA UR8, UR8, UR4, 0x18 ;  /* 0x0000000408087291 */ /* 0x002fc6000f8ec03f */
[----:B------:R3:W-:Y:S01]  /*01d0*/  UTMACCTL.PF [UR20] ;  /* 0x00000000140079b9 */ /* 0x0007e20008040000 */
[----:B--2---:R-:W-:Y:S02]  /*01e0*/  ULEA UR9, UR6, UR5, 0x18 ;  /* 0x0000000506097291 */ /* 0x004fe4000f8ec03f */
[----:B------:R-:W-:-:S04]  /*01f0*/  UIADD3 UR4, -UR7, 0x100000, URZ ;  /* 0x0010000007047890 */ /* 0x000fc8000fffe13f */
[----:B------:R-:W-:Y:S02]  /*0200*/  USHF.L.U32 UR5, UR4, 0xb, URZ ;  /* 0x0000000b04057899 */ /* 0x000fe4000800063f */
[----:B------:R-:W-:Y:S01]  /*0210*/  USHF.L.U32 UR4, UR4, 0x1, URZ ;  /* 0x0000000104047899 */ /* 0x000fe2000800063f */
[----:B------:R3:W-:Y:S01]  /*0220*/  UTMACCTL.PF [UR22] ;  /* 0x00000000160079b9 */ /* 0x0007e20008040000 */
[----:B------:R-:W-:-:S04]  /*0230*/  UIADD3 UR6, -UR10, 0x100000, URZ ;  /* 0x001000000a067890 */ /* 0x000fc8000fffe13f */
[----:B------:R-:W-:Y:S02]  /*0240*/  USHF.L.U32 UR7, UR6, 0xb, URZ ;  /* 0x0000000b06077899 */ /* 0x000fe4000800063f */
[----:B------:R-:W-:Y:S01]  /*0250*/  USHF.L.U32 UR6, UR6, 0x1, URZ ;  /* 0x0000000106067899 */ /* 0x000fe2000800063f */
[----:B------:R3:W-:Y:S01]  /*0260*/  UTMACCTL.PF [UR12] ;  /* 0x000000000c0079b9 */ /* 0x0007e20008040000 */
[----:B------:R-:W1:Y:S02]  /*0270*/  FENCE.VIEW.ASYNC.S ;  /* 0x00000000000073c6 */ /* 0x000e640000000000 */
[----:B-1----:R3:W1:Y:S01]  /*0280*/  SYNCS.EXCH.64 URZ, [UR8], UR14 ;  /* 0x0000000e083f75b2 */ /* 0x0026620008000100 */
[----:B------:R3:W2:Y:S01]  /*0290*/  SYNCS.EXCH.64 URZ, [UR8+0x8], UR16 ;  /* 0x00000810083f75b2 */ /* 0x0006a20008000100 */
[----:B------:R3:W4:Y:S06]  /*02a0*/  SYNCS.EXCH.64 URZ, [UR9+0x10], UR4 ;  /* 0x00001004093f75b2 */ /* 0x00072c0008000100 */
[----:B------:R3:W5:Y:S01]  /*02b0*/  SYNCS.EXCH.64 URZ, [UR9+0x18], UR6 ;  /* 0x00001806093f75b2 */ /* 0x0007620008000100 */
[----:B------:R3:W1:Y:S01]  /*02c0*/  SYNCS.EXCH.64 URZ, [UR9+0x20], UR4 ;  /* 0x00002004093f75b2 */ /* 0x0006620008000100 */
[----:B------:R3:W1:Y:S02]  /*02d0*/  SYNCS.EXCH.64 URZ, [UR9+0x28], UR6 ;  /* 0x00002806093f75b2 */ /* 0x0006640008000100 */
[----:B---3--:R-:W-:Y:S01]  /*02e0*/  NOP ;  /* 0x0000000000007918 */ /* 0x008fe20000000000 */
.L_x_0:
[----:B------:R-:W-:Y:S01]  /*02f0*/  UISETP.GT.AND UP0, UPT, UR44, 0x3, UPT ;  /* 0x000000032c00788c */ /* 0x000fe2000bf04270 */
[----:B------:R-:W-:Y:S01]  /*0300*/  NOP ;  /* 0x0000000000007918 */ /* 0x000fe20000000000 */
[----:B------:R-:W-:Y:S01]  /*0310*/  ULDC.U8 UR4, c[0x0][0x4a4] ;  /* 0x0001290000047ab9 */ /* 0x000fe20000000000 */
[----:B------:R-:W-:Y:S01]  /*0320*/  ULDC.U8 UR12, c[0x0][0x4a5] ;  /* 0x00012940000c7ab9 */ /* 0x000fe20000000000 */
[----:B------:R-:W-:Y:S01]  /*0330*/  ULDC.U8 UR7, c[0x0][0x4b0] ;  /* 0x00012c0000077ab9 */ /* 0x000fe20000000000 */
[----:B------:R-:W-:Y:S01]  /*0340*/  ULDC.U8 UR5, c[0x0][0x4b1] ;  /* 0x00012c4000057ab9 */ /* 0x000fe20000000000 */
[----:B-12-45:R-:W-:Y:S01]  /*0350*/  BAR.SYNC.DEFER_BLOCKING 0x0 ;  /* 0x0000000000007b1d */ /* 0x036fe20000010000 */
[----:B------:R-:W-:-:S05]  /*0360*/  PLOP3.LUT P0, PT, PT, PT, UP0, 0x80, 0x0 ;  /* 0x000000000000781c */ /* 0x000fca0003f0f008 */
[----:B------:R-:W-:Y:S01]  /*0370*/  ULDC.U8 UR10, c[0x0][0x4bd] ;  /* 0x00012f40000a7ab9 */ /* 0x000fe20000000000 */
[----:B------:R-:W-:Y:S01]  /*0380*/  ULDC.U8 UR11, c[0x0][0x4c8] ;  /* 0x00013200000b7ab9 */ /* 0x000fe20000000000 */
[----:B------:R-:W-:Y:S01]  /*0390*/  ULDC.U8 UR6, c[0x0][0x4c9] ;  /* 0x0001324000067ab9 */ /* 0x000fe20000000000 */
[----:B------:R-:W-:-:S05]  /*03a0*/  ULDC.U8 UR13, c[0x0][0x4bc] ;  /* 0x00012f00000d7ab9 */ /* 0x000fca0000000000 */
[----:B------:R-:W-:Y:S05]  /*03b0*/  @P0 BRA `(.L_x_1) ;  /* 0x0000000c00880947 */ /* 0x000fea0003800000 */
[----:B------:R-:W-:-:S08]  /*03c0*/  NOP ;  /* 0x0000000000007918 */ /* 0x000fd00000000000 */
[----:B------:R-:W1:-:S00]  /*03d0*/  USETMAXREG.DEALLOC.CTAPOOL 0x18 ;  /* 0x00000018000079c8 */ /* 0x000e4000080e0500 */
[----:B------:R-:W-:-:S06]  /*03e0*/  ULOP3.LUT UP0, URZ, UR44, 0x3, URZ, 0xc0, !UPT ;  /* 0x000000032c3f7892 */ /* 0x000fcc000f80c03f */
[----:B------:R-:W-:-:S13]  /*03f0*/  PLOP3.LUT P0, PT, PT, PT, UP0, 0x80, 0x0 ;  /* 0x000000000000781c */ /* 0x000fda0003f0f008 */
[----:B------:R-:W-:Y:S05]  /*0400*/  @P0 EXIT ;  /* 0x000000000000094d */ /* 0x000fea0003800000 */
[----:B------:R-:W2:Y:S01]  /*0410*/  S2UR UR22, SR_CTAID.X ;  /* 0x00000000001679c3 */ /* 0x000ea20000002500 */
[----:B------:R-:W-:Y:S01]  /*0420*/  ULDC UR8, c[0x0][0x4b8] ;  /* 0x00012e0000087ab9 */ /* 0x000fe20000000800 */
[----:B------:R-:W-:Y:S01]  /*0430*/  ULDC.64 UR18, c[0x0][0x4a8] ;  /* 0x00012a0000127ab9 */ /* 0x000fe20000000a00 */
[----:B-1----:R-:W-:-:S05]  /*0440*/  IMAD.MOV.U32 R2, RZ, RZ, 0x1 ;  /* 0x00000001ff027424 */ /* 0x002fca00078e00ff */
[----:B------:R-:W1:Y:S01]  /*0450*/  LDC R0, c[0x0][0x488] ;  /* 0x00012200ff007b82 */ /* 0x000e620000000800 */
[----:B--2---:R-:W-:-:S04]  /*0460*/  UIMAD.WIDE.U32 UR8, UR22, UR8, URZ ;  /* 0x00000008160872a5 */ /* 0x004fc8000f8e003f */
[----:B------:R-:W-:-:S04]  /*0470*/  UIADD3 UR8, -UR9, UR22, URZ ;  /* 0x0000001609087290 */ /* 0x000fc8000fffe13f */
[----:B------:R-:W-:Y:S01]  /*0480*/  USHF.R.U32.HI UR8, URZ, UR13, UR8 ;  /* 0x0000000d3f087299 */ /* 0x000fe20008011608 */
[----:B-1----:R-:W-:-:S03]  /*0490*/  ISETP.LE.AND P0, PT, R0, UR22, PT ;  /* 0x0000001600007c0c */ /* 0x002fc6000bf03270 */
[----:B------:R-:W-:-:S04]  /*04a0*/  UIADD3 UR8, UR9, UR8, URZ ;  /* 0x0000000809087290 */ /* 0x000fc8000fffe03f */
[----:B------:R-:W-:-:S03]  /*04b0*/  USHF.R.U32.HI UR15, URZ, UR10, UR8 ;  /* 0x0000000a3f0f7299 */ /* 0x000fc60008011608 */
[----:B------:R-:W-:Y:S01]  /*04c0*/  ULDC UR8, c[0x0][0x4cc] ;  /* 0x0001330000087ab9 */ /* 0x000fe20000000800 */
[----:B------:R-:W-:Y:S02]  /*04d0*/  UIADD3 UR16, -UR15, URZ, URZ ;  /* 0x0000003f0f107290 */ /* 0x000fe4000fffe13f */
[----:B------:R-:W-:-:S03]  /*04e0*/  UISETP.GE.AND UP0, UPT, UR15, UR8, UPT ;  /* 0x000000080f00728c */ /* 0x000fc6000bf06270 */
[----:B------:R-:W-:Y:S01]  /*04f0*/  ULDC UR8, c[0x0][0x4b4] ;  /* 0x00012d0000087ab9 */ /* 0x000fe20000000800 */
[----:B------:R-:W-:Y:S02]  /*0500*/  USEL UR14, UR7, UR11, !UP0 ;  /* 0x0000000b070e7287 */ /* 0x000fe4000c000000 */
[----:B------:R-:W-:Y:S02]  /*0510*/  UIMAD UR16, UR16, UR8, UR22 ;  /* 0x00000008101072a4 */ /* 0x000fe4000f8e0216 */
[----:B------:R-:W-:-:S03]  /*0520*/  ULOP3.LUT UR14, UR14, 0xff, URZ, 0xc0, !UPT ;  /* 0x000000ff0e0e7892 */ /* 0x000fc6000f8ec03f */
[----:B------:R-:W-:Y:S01]  /*0530*/  @UP0 ULDC UR19, c[0x0][0x4c4] ;  /* 0x0001310000130ab9 */ /* 0x000fe20000000800 */
[----:B------:R-:W-:Y:S01]  /*0540*/  @UP0 ULDC UR18, c[0x0][0x4c0] ;  /* 0x0001300000120ab9 */ /* 0x000fe20000000800 */
[----:B------:R-:W-:Y:S02]  /*0550*/  UIMAD.WIDE.U32 UR8, UR16, UR19, URZ ;  /* 0x00000013100872a5 */ /* 0x000fe4000f8e003f */
[----:B------:R-:W-:Y:S02]  /*0560*/  USEL UR8, UR5, UR6, !UP0 ;  /* 0x0000000605087287 */ /* 0x000fe4000c000000 */
[----:B------:R-:W-:Y:S02]  /*0570*/  UIADD3 UR17, UR16, -UR9, URZ ;  /* 0x8000000910117290 */ /* 0x000fe4000fffe03f */
[----:B------:R-:W-:Y:S02]  /*0580*/  ULOP3.LUT UR8, UR8, 0xff, URZ, 0xc0, !UPT ;  /* 0x000000ff08087892 */ /* 0x000fe4000f8ec03f */
[----:B------:R-:W-:-:S04]  /*0590*/  USHF.R.U32.HI UR14, URZ, UR14, UR17 ;  /* 0x0000000e3f0e7299 */ /* 0x000fc80008011611 */
[----:B------:R-:W-:-:S04]  /*05a0*/  UIADD3 UR14, UR9, UR14, URZ ;  /* 0x0000000e090e7290 */ /* 0x000fc8000fffe03f */
[----:B------:R-:W-:-:S04]  /*05b0*/  USHF.R.U32.HI UR14, URZ, UR8, UR14 ;  /* 0x000000083f0e7299 */ /* 0x000fc8000801160e */
[----:B------:R-:W-:-:S04]  /*05c0*/  UIADD3 UR8, -UR14, URZ, URZ ;  /* 0x0000003f0e087290 */ /* 0x000fc8000fffe13f */
[----:B------:R-:W-:-:S03]  /*05d0*/  UIMAD UR18, UR18, UR8, UR16 ;  /* 0x00000008121272a4 */ /* 0x000fc6000f8e0210 */
[----:B------:R-:W-:Y:S01]  /*05e0*/  ULDC.64 UR16, c[0x0][0x498] ;  /* 0x0001260000107ab9 */ /* 0x000fe20000000a00 */
[----:B------:R-:W-:Y:S01]  /*05f0*/  ULDC UR8, c[0x0][0x4a0] ;  /* 0x0001280000087ab9 */ /* 0x000fe20000000800 */
[----:B------:R-:W-:-:S04]  /*0600*/  UIMAD UR18, UR15, UR16, UR18 ;  /* 0x000000100f1272a4 */ /* 0x000fc8000f8e0212 */
[----:B------:R-:W-:-:S04]  /*0610*/  UIMAD.WIDE.U32 UR8, UR18, UR8, URZ ;  /* 0x00000008120872a5 */ /* 0x000fc8000f8e003f */
[----:B------:R-:W-:-:S04]  /*0620*/  UIADD3 UR8, UR18, -UR9, URZ ;  /* 0x8000000912087290 */ /* 0x000fc8000fffe03f */
[----:B------:R-:W-:-:S04]  /*0630*/  USHF.R.U32.HI UR8, URZ, UR4, UR8 ;  /* 0x000000043f087299 */ /* 0x000fc80008011608 */
[----:B------:R-:W-:-:S04]  /*0640*/  UIADD3 UR8, UR9, UR8, URZ ;  /* 0x0000000809087290 */ /* 0x000fc8000fffe03f */
[----:B------:R-:W-:-:S04]  /*0650*/  USHF.R.U32.HI UR21, URZ, UR12, UR8 ;  /* 0x0000000c3f157299 */ /* 0x000fc80008011608 */
[----:B------:R-:W-:-:S04]  /*0660*/  UIADD3 UR20, -UR21, URZ, URZ ;  /* 0x0000003f15147290 */ /* 0x000fc8000fffe13f */
[----:B------:R-:W-:Y:S01]  /*0670*/  UIMAD UR20, UR20, UR17, UR18 ;  /* 0x00000011141472a4 */ /* 0x000fe2000f8e0212 */
[----:B------:R-:W-:Y:S11]  /*0680*/  @P0 BRA `(.L_x_2) ;  /* 0x0000000800a80947 */ /* 0x000ff60003800000 */
[----:B------:R-:W1:Y:S01]  /*0690*/  S2UR UR4, SR_CgaCtaId ;  /* 0x00000000000479c3 */ /* 0x000e620000008800 */
[----:B------:R-:W-:Y:S01]  /*06a0*/  UMOV UR33, 0x400 ;  /* 0x0000040000217882 */ /* 0x000fe20000000000 */
[----:B------:R-:W-:Y:S01]  /*06b0*/  IMAD.MOV.U32 R0, RZ, RZ, -0x80000000 ;  /* 0x80000000ff007424 */ /* 0x000fe200078e00ff */
[----:B------:R-:W-:Y:S01]  /*06c0*/  ULDC UR9, c[0x0][0x21c] ;  /* 0x0000870000097ab9 */ /* 0x000fe20000000800 */
[----:B------:R-:W-:Y:S01]  /*06d0*/  ULDC UR6, c[0x0][0x210] ;  /* 0x0000840000067ab9 */ /* 0x000fe20000000800 */
[----:B------:R-:W-:Y:S02]  /*06e0*/  UIADD3 UR8, UR9, -0x1, URZ ;  /* 0xffffffff09087890 */ /* 0x000fe4000fffe03f */
[----:B------:R-:W-:Y:S02]  /*06f0*/  UIADD3 UR6, UR9, -UR6, URZ ;  /* 0x8000000609067290 */ /* 0x000fe4000fffe03f */
[----:B------:R-:W-:Y:S02]  /*0700*/  UIADD3 UR7, -UR9, URZ, URZ ;  /* 0x0000003f09077290 */ /* 0x000fe4000fffe13f */
[----:B------:R-:W-:-:S02]  /*0710*/  USHF.R.S32.HI UR10, URZ, 0x1f, UR8 ;  /* 0x0000001f3f0a7899 */ /* 0x000fc40008011408 */
[----:B------:R-:W-:Y:S02]  /*0720*/  USHF.R.S32.HI UR7, URZ, 0x1f, UR7 ;  /* 0x0000001f3f077899 */ /* 0x000fe40008011407 */
[----:B------:R-:W-:Y:S02]  /*0730*/  ULEA.HI UR10, UR10, UR8, URZ, 0x7 ;  /* 0x000000080a0a7291 */ /* 0x000fe4000f8f383f */
[----:B------:R-:W-:Y:S02]  /*0740*/  UISETP.GT.AND UP1, UPT, UR9, URZ, UPT ;  /* 0x0000003f0900728c */ /* 0x000fe4000bf24270 */
[----:B------:R-:W-:Y:S01]  /*0750*/  ULEA.HI UR9, UR7, -UR9, URZ, 0x7 ;  /* 0x8000000907097291 */ /* 0x000fe2000f8f383f */
[----:B------:R-:W-:Y:S01]  /*0760*/  UMOV UR12, 0x0 ;  /* 0x00000000000c7882 */ /* 0x000fe20000000000 */
[----:B------:R-:W-:Y:S02]  /*0770*/  UMOV UR13, 0x1 ;  /* 0x00000001000d7882 */ /* 0x000fe40000000000 */
[----:B------:R-:W-:-:S02]  /*0780*/  USHF.R.S32.HI UR9, URZ, 0x7, UR9 ;  /* 0x000000073f097899 */ /* 0x000fc40008011409 */
[----:B-1----:R-:W-:Y:S01]  /*0790*/  ULEA UR33, UR4, UR33, 0x18 ;  /* 0x0000002104217291 */ /* 0x002fe2000f8ec03f */
[----:B------:R-:W-:Y:S02]  /*07a0*/  ULDC.64 UR16, c[0x0][0x198] ;  /* 0x0000660000107ab9 */ /* 0x000fe40000000a00 */
[----:B------:R-:W-:Y:S01]  /*07b0*/  ULDC UR4, c[0x0][0x48c] ;  /* 0x0001230000047ab9 */ /* 0x000fe20000000800 */
[----:B------:R-:W-:Y:S02]  /*07c0*/  @UP1 UIMAD.WIDE UR22, UR10, 0x2000000, UR12 ;  /* 0x020000000a1618a5 */ /* 0x000fe4000f8e020c */
[----:B------:R-:W-:Y:S02]  /*07d0*/  UIADD3 UR5, -UR14, UR4, URZ ;  /* 0x000000040e057290 */ /* 0x000fe4000fffe13f */
[----:B------:R-:W-:Y:S01]  /*07e0*/  UIADD3 UR9, -UR9, URZ, URZ ;  /* 0x0000003f09097290 */ /* 0x000fe2000fffe13f */
[----:B------:R-:W1:Y:S01]  /*07f0*/  SYNCS.PHASECHK.TRANS64.TRYWAIT P0, [UR33+0x18], R0 ;  /* 0x00001800ff0075a7 */ /* 0x000e620008000161 */
[----:B------:R-:W-:Y:S01]  /*0800*/  ULEA UR5, UR5, UR6, 0x7 ;  /* 0x0000000605057291 */ /* 0x000fe2000f8e383f */
[----:B------:R-:W-:Y:S01]  /*0810*/  ULDC.64 UR24, c[0x0][0x198] ;  /* 0x0000660000187ab9 */ /* 0x000fe20000000a00 */
[----:B------:R-:W-:-:S02]  /*0820*/  UMOV UR10, URZ ;  /* 0x0000003f000a7c82 */ /* 0x000fc40008000000 */
[----:B------:R-:W-:Y:S02]  /*0830*/  UIADD3 UR11, -UR5, URZ, URZ ;  /* 0x0000003f050b7290 */ /* 0x000fe4000fffe13f */
[----:B------:R-:W-:Y:S02]  /*0840*/  UIADD3 UR6, UR5, -0x1, URZ ;  /* 0xffffffff05067890 */ /* 0x000fe4000fffe03f */
[----:B------:R-:W-:Y:S02]  /*0850*/  USHF.R.S32.HI UR8, URZ, 0x1f, UR11 ;  /* 0x0000001f3f087899 */ /* 0x000fe4000801140b */
[----:B------:R-:W-:Y:S02]  /*0860*/  USHF.R.S32.HI UR7, URZ, 0x1f, UR6 ;  /* 0x0000001f3f077899 */ /* 0x000fe40008011406 */
[----:B------:R-:W-:Y:S02]  /*0870*/  ULEA.HI UR8, UR8, -UR5, URZ, 0x7 ;  /* 0x8000000508087291 */ /* 0x000fe4000f8f383f */
[----:B------:R-:W-:-:S02]  /*0880*/  ULEA.HI UR7, UR7, UR6, URZ, 0x7 ;  /* 0x0000000607077291 */ /* 0x000fc4000f8f383f */
[----:B------:R-:W-:Y:S02]  /*0890*/  USHF.R.S32.HI UR8, URZ, 0x7, UR8 ;  /* 0x000000073f087899 */ /* 0x000fe40008011408 */
[----:B------:R-:W-:Y:S02]  /*08a0*/  ULEA.HI.SX32 UR7, UR7, 0x1, 0x19 ;  /* 0x0000000107077891 */ /* 0x000fe4000f8fca3f */
[----:B------:R-:W-:Y:S02]  /*08b0*/  UIADD3 UR8, -UR8, URZ, URZ ;  /* 0x0000003f08087290 */ /* 0x000fe4000fffe13f */
[----:B------:R-:W-:Y:S01]  /*08c0*/  UISETP.GT.AND UP0, UPT, UR5, URZ, UPT ;  /* 0x0000003f0500728c */ /* 0x000fe2000bf04270 */
[----:B------:R-:W-:Y:S01]  /*08d0*/  UMOV UR12, UR20 ;  /* 0x00000014000c7c82 */ /* 0x000fe20008000000 */
[----:B------:R-:W-:Y:S01]  /*08e0*/  UMOV UR13, UR21 ;  /* 0x00000015000d7c82 */ /* 0x000fe20008000000 */
[----:B------:R-:W-:Y:S01]  /*08f0*/  UMOV UR18, 0x40 ;  /* 0x0000004000127882 */ /* 0x000fe20000000000 */
[----:B-1----:R-:W-:Y:S07]  /*0900*/  @!P0 BRA `(.L_x_3) ;  /* 0x00000090001c8947 */ /* 0x002fee0003800000 */
.L_x_28:
[----:B------:R-:W-:Y:S01]  /*0910*/  @!UP0 UMOV UR7, UR8 ;  /* 0x0000000800078c82 */ /* 0x000fe20008000000 */
[----:B------:R-:W-:Y:S01]  /*0920*/  @UP1 UMOV UR9, UR23 ;  /* 0x0000001700091c82 */ /* 0x000fe20008000000 */
[----:B------:R-:W-:Y:S01]  /*0930*/  ELECT P0, URZ, PT ;  /* 0x00000000003f782f */ /* 0x000fe20003800000 */
[----:B------:R-:W-:Y:S02]  /*0940*/  UISETP.LT.AND UP2, UPT, UR7, UR9, UPT ;  /* 0x000000090700728c */ /* 0x000fe4000bf41270 */
[----:B------:R-:W-:Y:S02]  /*0950*/  UIADD3 UR6, UP0, UR16, 0xf0, URZ ;  /* 0x000000f010067890 */ /* 0x000fe4000ff1e03f */
[----:B------:R-:W-:Y:S02]  /*0960*/  USEL UR5, UR7, UR9, UP2 ;  /* 0x0000000907057287 */ /* 0x000fe40009000000 */
[----:B------:R-:W-:Y:S02]  /*0970*/  UIADD3 UR22, UP1, UR24, 0xf0, URZ ;  /* 0x000000f018167890 */ /* 0x000fe4000ff3e03f */
[----:B------:R-:W-:-:S02]  /*0980*/  USHF.L.U32 UR15, UR5, 0x7, URZ ;  /* 0x00000007050f7899 */ /* 0x000fc4000800063f */
[----:B------:R-:W-:Y:S02]  /*0990*/  UIADD3.X UR7, URZ, UR17, URZ, UP0, !UPT ;  /* 0x000000113f077290 */ /* 0x000fe400087fe43f */
[----:B------:R-:W-:Y:S01]  /*09a0*/  @P0 IMAD.MOV.U32 R2, RZ, RZ, 0x8000 ;  /* 0x00008000ff020424 */ /* 0x000fe200078e00ff */
[----:B------:R-:W-:Y:S02]  /*09b0*/  UIADD3 UR8, UR33, 0x10400, URZ ;  /* 0x0001040021087890 */ /* 0x000fe4000fffe03f */
[----:B------:R-:W-:Y:S02]  /*09c0*/  UIADD3 UR9, UR33, 0x10, URZ ;  /* 0x0000001021097890 */ /* 0x000fe4000fffe03f */
[----:B------:R2:W-:Y:S01]  /*09d0*/  @P0 SYNCS.ARRIVE.TRANS64 RZ, [UR33+0x10], R2 ;  /* 0x00001002ffff09a7 */ /* 0x0005e20008000021 */
[----:B------:R-:W-:Y:S02]  /*09e0*/  UIADD3 UR11, UR15, -0x80, URZ ;  /* 0xffffff800f0b7890 */ /* 0x000fe4000fffe03f */
[----:B------:R-:W-:-:S02]  /*09f0*/  UIADD3 UR16, UR33, 0x14400, URZ ;  /* 0x0001440021107890 */ /* 0x000fc4000fffe03f */
[----:B------:R-:W-:Y:S02]  /*0a00*/  UIADD3 UR17, UR33, 0x10, URZ ;  /* 0x0000001021117890 */ /* 0x000fe4000fffe03f */
[----:B------:R-:W-:Y:S01]  /*0a10*/  UIADD3.X UR23, URZ, UR25, URZ, UP1, !UPT ;  /* 0x000000193f177290 */ /* 0x000fe20008ffe43f */
[----:B------:R-:W-:Y:S02]  /*0a20*/  UMOV UR19, UR11 ;  /* 0x0000000b00137c82 */ /* 0x000fe40008000000 */
[----:B------:R2:W-:Y:S06]  /*0a30*/  UTMALDG.4D [UR8], [UR6], desc[URZ] ;  /* 0x00003f08060075b4 */ /* 0x0005ec0008019000 */
[----:B------:R2:W-:Y:S01]  /*0a40*/  UTMALDG.4D [UR16], [UR22], desc[URZ] ;  /* 0x00003f10160075b4 */ /* 0x0005e20008019000 */
[----:B------:R-:W3:Y:S02]  /*0a50*/  SYNCS.PHASECHK.TRANS64.TRYWAIT P0, [UR33+0x8], R0 ;  /* 0x00000800ff0075a7 */ /* 0x000ee40008000161 */
[----:B--23--:R-:W-:Y:S05]  /*0a60*/  @!P0 BRA `(.L_x_4) ;  /* 0x0000008c00e48947 */ /* 0x00cfea0003800000 */
.L_x_29:
[----:B------:R-:W-:Y:S01]  /*0a70*/  ELECT P0, URZ, PT ;  /* 0x00000000003f782f */ /* 0x000fe20003800000 */
[----:B------:R-:W-:Y:S01]  /*0a80*/  ULDC.64 UR6, c[0x0][0x198] ;  /* 0x0000660000067ab9 */ /* 0x000fe20000000a00 */
[----:B------:R-:W-:Y:S02]  /*0a90*/  ULOP3.LUT UR14, URZ, UR14, URZ, 0x33, !UPT ;  /* 0x0000000e3f0e7292 */ /* 0x000fe4000f8e333f */
[----:B------:R-:W-:Y:S01]  /*0aa0*/  UIADD3 UR6, UP0, UR6, 0x70, URZ ;  /* 0x0000007006067890 */ /* 0x000fe2000ff1e03f */
[----:B------:R-:W-:Y:S01]  /*0ab0*/  ULDC.64 UR8, c[0x0][0x198] ;  /* 0x0000660000087ab9 */ /* 0x000fe20000000a00 */
[----:B------:R-:W-:Y:S02]  /*0ac0*/  UIADD3 UR14, UR14, UR4, URZ ;  /* 0x000000040e0e7290 */ /* 0x000fe4000fffe03f */
[----:B------:R-:W-:Y:S02]  /*0ad0*/  UIADD3.X UR7, URZ, UR7, URZ, UP0, !UPT ;  /* 0x000000073f077290 */ /* 0x000fe400087fe43f */
[----:B------:R-:W-:-:S03]  /*0ae0*/  UISETP.GE.AND UP0, UPT, UR5, 0x2, UPT ;  /* 0x000000020500788c */ /* 0x000fc6000bf06270 */
[----:B------:R-:W-:Y:S01]  /*0af0*/  @P0 IMAD.MOV.U32 R0, RZ, RZ, 0x8000 ;  /* 0x00008000ff000424 */ /* 0x000fe200078e00ff */
[----:B------:R-:W-:Y:S02]  /*0b00*/  UIADD3 UR8, UP1, UR8, 0x70, URZ ;  /* 0x0000007008087890 */ /* 0x000fe4000ff3e03f */
[----:B------:R-:W-:Y:S01]  /*0b10*/  USHF.L.U32 UR35, UR14, 0x7, URZ ;  /* 0x000000070e237899 */ /* 0x000fe2000800063f */
[----:B------:R2:W-:Y:S01]  /*0b20*/  @P0 SYNCS.ARRIVE.TRANS64 RZ, [UR33], R0 ;  /* 0x00000000ffff09a7 */ /* 0x0005e20008000021 */
[----:B------:R-:W-:Y:S01]  /*0b30*/  PLOP3.LUT P0, PT, PT, PT, UP0, 0x80, 0x0 ;  /* 0x000000000000781c */ /* 0x000fe20003f0f008 */
[----:B------:R-:W-:Y:S02]  /*0b40*/  UIADD3 UR32, UR33, 0x8400, URZ ;  /* 0x0000840021207890 */ /* 0x000fe4000fffe03f */
[----:B------:R-:W-:Y:S02]  /*0b50*/  UIADD3.X UR9, URZ, UR9, URZ, UP1, !UPT ;  /* 0x000000093f097290 */ /* 0x000fe40008ffe43f */
[----:B------:R-:W-:Y:S01]  /*0b60*/  UIADD3 UR16, UR33, 0xc400, URZ ;  /* 0x0000c40021107890 */ /* 0x000fe2000fffe03f */
[----:B------:R-:W-:Y:S01]  /*0b70*/  UMOV UR34, URZ ;  /* 0x0000003f00227c82 */ /* 0x000fe20008000000 */
[----:B------:R-:W-:Y:S01]  /*0b80*/  UMOV UR36, UR20 ;  /* 0x0000001400247c82 */ /* 0x000fe20008000000 */
[----:B------:R-:W-:Y:S01]  /*0b90*/  UMOV UR37, UR21 ;  /* 0x0000001500257c82 */ /* 0x000fe20008000000 */
[----:B------:R-:W-:Y:S01]  /*0ba0*/  UMOV UR18, 0x40 ;  /* 0x0000004000127882 */ /* 0x000fe20000000000 */
[----:B------:R-:W-:Y:S01]  /*0bb0*/  UMOV UR17, UR33 ;  /* 0x0000002100117c82 */ /* 0x000fe20008000000 */
[----:B------:R-:W-:Y:S01]  /*0bc0*/  UMOV UR19, UR35 ;  /* 0x0000002300137c82 */ /* 0x000fe20008000000 */
[----:B------:R3:W-:Y:S01]  /*0bd0*/  UTMALDG.4D [UR32], [UR6], desc[URZ] ;  /* 0x00003f20060075b4 */ /* 0x0007e20008019000 */
[----:B--2---:R-:W-:Y:S01]  /*0be0*/  IMAD.MOV.U32 R0, RZ, RZ, 0x1 ;  /* 0x00000001ff007424 */ /* 0x004fe200078e00ff */
[----:B------:R3:W-:Y:S02]  /*0bf0*/  UTMALDG.4D [UR16], [UR8], desc[URZ] ;  /* 0x00003f10080075b4 */ /* 0x0007e40008019000 */
[----:B---3--:R-:W-:Y:S05]  /*0c00*/  @!P0 BRA `(.L_x_5) ;  /* 0x0000000000e08947 */ /* 0x008fea0003800000 */
[----:B------:R-:W-:Y:S01]  /*0c10*/  UIADD3 UR5, -UR5, URZ, URZ ;  /* 0x0000003f05057290 */ /* 0x000fe2000fffe13f */
[----:B-1----:R-:W-:Y:S01]  /*0c20*/  IMAD.MOV.U32 R5, RZ, RZ, 0x1 ;  /* 0x00000001ff057424 */ /* 0x002fe200078e00ff */
[----:B------:R-:W-:-:S03]  /*0c30*/  UIADD3 UR19, UR15, -0x100, URZ ;  /* 0xffffff000f137890 */ /* 0x000fc6000fffe03f */
[----:B------:R-:W-:Y:S01]  /*0c40*/  ULDC.64 UR14, c[0x0][0x198] ;  /* 0x00006600000e7ab9 */ /* 0x000fe20000000a00 */
[----:B------:R-:W-:-:S08]  /*0c50*/  IMAD.U32 R4, RZ, RZ, UR5 ;  /* 0x00000005ff047e24 */ /* 0x000fd0000f8e00ff */
.L_x_8:
[----:B------:R-:W-:-:S05]  /*0c60*/  LOP3.LUT R0, R5, 0x1, RZ, 0x3c, !PT ;  /* 0x0000000105007812 */ /* 0x000fca00078e3cff */
[----:B------:R-:W-:-:S04]  /*0c70*/  IMAD.U32 R2, R0, -0x80000000, RZ ;  /* 0x8000000000027824 */ /* 0x000fc800078e00ff */
[----:B------:R-:W1:Y:S02]  /*0c80*/  SYNCS.PHASECHK.TRANS64.TRYWAIT P0, [UR33+0x18], R2 ;  /* 0x00001802ff0075a7 */ /* 0x000e640008000161 */
[----:B-1----:R-:W-:Y:S05]  /*0c90*/  @!P0 BRA `(.L_x_6) ;  /* 0x0000008c00788947 */ /* 0x002fea0003800000 */
.L_x_31:
[----:B------:R-:W-:Y:S01]  /*0ca0*/  ELECT P0, URZ, PT ;  /* 0x00000000003f782f */ /* 0x000fe20003800000 */
[----:B------:R-:W-:Y:S01]  /*0cb0*/  VIADD R4, R4, 0x1 ;  /* 0x0000000104047836 */ /* 0x000fe20000000000 */
[----:B------:R-:W-:Y:S02]  /*0cc0*/  UIADD3 UR4, UP0, UR14, 0xf0, URZ ;  /* 0x000000f00e047890 */ /* 0x000fe4000ff1e03f */
[----:B------:R-:W-:Y:S02]  /*0cd0*/  UIADD3 UR6, UP1, UR14, 0xf0, URZ ;  /* 0x000000f00e067890 */ /* 0x000fe4000ff3e03f */
[----:B------:R-:W-:Y:S01]  /*0ce0*/  UIADD3 UR16, UR33, 0x10400, URZ ;  /* 0x0001040021107890 */ /* 0x000fe2000fffe03f */
[----:B------:R-:W-:Y:S01]  /*0cf0*/  ISETP.NE.AND P1, PT, R4, -0x1, PT ;  /* 0xffffffff0400780c */ /* 0x000fe20003f25270 */
[----:B------:R-:W-:Y:S02]  /*0d00*/  UIADD3 UR17, UR33, 0x10, URZ ;  /* 0x0000001021117890 */ /* 0x000fe4000fffe03f */
[----:B------:R-:W-:-:S02]  /*0d10*/  UIADD3.X UR5, URZ, UR15, URZ, UP0, !UPT ;  /* 0x0000000f3f057290 */ /* 0x000fc400087fe43f */
[----:B------:R-:W-:Y:S01]  /*0d20*/  UIADD3 UR8, UR33, 0x14400, URZ ;  /* 0x0001440021087890 */ /* 0x000fe2000fffe03f */
[----:B------:R-:W-:Y:S01]  /*0d30*/  @P0 IMAD.MOV.U32 R2, RZ, RZ, 0x8000 ;  /* 0x00008000ff020424 */ /* 0x000fe200078e00ff */
[----:B------:R-:W-:Y:S02]  /*0d40*/  UIADD3 UR9, UR33, 0x10, URZ ;  /* 0x0000001021097890 */ /* 0x000fe4000fffe03f */
[----:B------:R-:W-:Y:S01]  /*0d50*/  UIADD3.X UR7, URZ, UR15, URZ, UP1, !UPT ;  /* 0x0000000f3f077290 */ /* 0x000fe20008ffe43f */
[----:B------:R2:W-:Y:S01]  /*0d60*/  @P0 SYNCS.ARRIVE.TRANS64 RZ, [UR33+0x10], R2 ;  /* 0x00001002ffff09a7 */ /* 0x0005e20008000021 */
[----:B------:R-:W-:Y:S01]  /*0d70*/  UMOV UR18, URZ ;  /* 0x0000003f00127c82 */ /* 0x000fe20008000000 */
[----:B------:R-:W-:Y:S01]  /*0d80*/  UMOV UR10, 0x40 ;  /* 0x00000040000a7882 */ /* 0x000fe20000000000 */
[----:B------:R-:W-:Y:S01]  /*0d90*/  UMOV UR11, UR19 ;  /* 0x00000013000b7c82 */ /* 0x000fe20008000000 */
[----:B------:R-:W-:Y:S01]  /*0da0*/  UMOV UR12, UR20 ;  /* 0x00000014000c7c82 */ /* 0x000fe20008000000 */
[----:B------:R-:W-:Y:S01]  /*0db0*/  UMOV UR13, UR21 ;  /* 0x00000015000d7c82 */ /* 0x000fe20008000000 */
[----:B------:R3:W-:Y:S01]  /*0dc0*/  UTMALDG.4D [UR16], [UR4], desc[URZ] ;  /* 0x00003f10040075b4 */ /* 0x0007e20008019000 */
[----:B------:R-:W-:Y:S01]  /*0dd0*/  UIADD3 UR27, UR19, 0x80, URZ ;  /* 0x00000080131b7890 */ /* 0x000fe2000fffe03f */
[----:B--2---:R-:W-:Y:S01]  /*0de0*/  IMAD.U32 R2, R5, -0x80000000, RZ ;  /* 0x8000000005027824 */ /* 0x004fe200078e00ff */
[----:B------:R3:W-:Y:S03]  /*0df0*/  UTMALDG.4D [UR8], [UR6], desc[URZ] ;  /* 0x00003f08060075b4 */ /* 0x0007e60008019000 */
[----:B------:R-:W2:Y:S02]  /*0e00*/  SYNCS.PHASECHK.TRANS64.TRYWAIT P0, [UR33+0x28], R2 ;  /* 0x00002802ff0075a7 */ /* 0x000ea40008000161 */
[----:B--23--:R-:W-:Y:S05]  /*0e10*/  @!P0 BRA `(.L_x_7) ;  /* 0x0000008c00388947 */ /* 0x00cfea0003800000 */
.L_x_33:
[----:B------:R-:W-:Y:S01]  /*0e20*/  ELECT P0, URZ, PT ;  /* 0x00000000003f782f */ /* 0x000fe20003800000 */
[----:B-1----:R-:W-:Y:S01]  /*0e30*/  IMAD.MOV.U32 R5, RZ, RZ, R0 ;  /* 0x000000ffff057224 */ /* 0x002fe200078e0000 */
[----:B------:R-:W-:Y:S02]  /*0e40*/  UIADD3 UR4, UP0, UR14, 0x170, URZ ;  /* 0x000001700e047890 */ /* 0x000fe4000ff1e03f */
[----:B------:R-:W-:Y:S02]  /*0e50*/  UIADD3 UR6, UP1, UR14, 0x170, URZ ;  /* 0x000001700e067890 */ /* 0x000fe4000ff3e03f */
[----:B------:R-:W-:Y:S02]  /*0e60*/  UIADD3 UR24, UR33, 0x400, URZ ;  /* 0x0000040021187890 */ /* 0x000fe4000fffe03f */
        /* <DEDUP_REMOVED lines=8> */
[----:B------:R-:W-:Y:S01]  /*0ef0*/  UMOV UR28, UR20 ;  /* 0x00000014001c7c82 */ /* 0x000fe20008000000 */
[----:B------:R-:W-:Y:S01]  /*0f00*/  UMOV UR29, UR21 ;  /* 0x00000015001d7c82 */ /* 0x000fe20008000000 */
[----:B------:R-:W-:Y:S01]  /*0f10*/  UMOV UR10, 0x40 ;  /* 0x00000040000a7882 */ /* 0x000fe20000000000 */
[----:B------:R-:W-:Y:S01]  /*0f20*/  UMOV UR12, UR20 ;  /* 0x00000014000c7c82 */ /* 0x000fe20008000000 */
[----:B------:R-:W-:Y:S01]  /*0f30*/  UMOV UR13, UR21 ;  /* 0x00000015000d7c82 */ /* 0x000fe20008000000 */
[----:B------:R-:W-:Y:S01]  /*0f40*/  UMOV UR11, UR27 ;  /* 0x0000001b000b7c82 */ /* 0x000fe20008000000 */
[----:B------:R2:W-:Y:S01]  /*0f50*/  UTMALDG.4D [UR24], [UR4], desc[URZ] ;  /* 0x00003f18040075b4 */ /* 0x0005e20008019000 */
[----:B------:R-:W-:Y:S01]  /*0f60*/  UIADD3 UR19, UR19, -0x80, URZ ;  /* 0xffffff8013137890 */ /* 0x000fe2000fffe03f */
[----:B------:R2:W-:Y:S02]  /*0f70*/  UTMALDG.4D [UR8], [UR6], desc[URZ] ;  /* 0x00003f08060075b4 */ /* 0x0005e40008019000 */
[----:B--2---:R-:W-:Y:S09]  /*0f80*/  @P1 BRA `(.L_x_8) ;  /* 0xfffffffc00341947 */ /* 0x004ff2000383ffff */
.L_x_5:
[----:B------:R-:W-:-:S04]  /*0f90*/  IMAD.U32 R2, R0, -0x80000000, RZ ;  /* 0x8000000000027824 */ /* 0x000fc800078e00ff */
[----:B------:R-:W2:Y:S02]  /*0fa0*/  SYNCS.PHASECHK.TRANS64.TRYWAIT P0, [UR33+0x28], R2 ;  /* 0x00002802ff0075a7 */ /* 0x000ea40008000161 */
[----:B--2---:R-:W-:Y:S05]  /*0fb0*/  @!P0 BRA `(.L_x_9) ;  /* 0x0000008800ec8947 */ /* 0x004fea0003800000 */
.L_x_35:
[----:B------:R-:W-:Y:S01]  /*0fc0*/  ULDC.64 UR4, c[0x0][0x198] ;  /* 0x0000660000047ab9 */ /* 0x000fe20000000a00 */
[----:B------:R-:W-:Y:S01]  /*0fd0*/  ELECT P0, URZ, PT ;  /* 0x00000000003f782f */ /* 0x000fe20003800000 */
[----:B------:R-:W-:Y:S01]  /*0fe0*/  UIADD3 UR4, UP0, UR4, 0x170, URZ ;  /* 0x0000017004047890 */ /* 0x000fe2000ff1e03f */
[----:B------:R-:W-:Y:S01]  /*0ff0*/  ULDC.64 UR6, c[0x0][0x198] ;  /* 0x0000660000067ab9 */ /* 0x000fe20000000a00 */
[----:B------:R-:W-:Y:S02]  /*1000*/  UIADD3 UR16, UR33, 0x400, URZ ;  /* 0x0000040021107890 */ /* 0x000fe4000fffe03f */
[----:B------:R-:W-:Y:S02]  /*1010*/  UIADD3.X UR5, URZ, UR5, URZ, UP0, !UPT ;  /* 0x000000053f057290 */ /* 0x000fe400087fe43f */
[----:B------:R-:W-:Y:S02]  /*1020*/  UIADD3 UR6, UP0, UR6, 0x170, URZ ;  /* 0x0000017006067890 */ /* 0x000fe4000ff1e03f */
[----:B------:R-:W-:-:S02]  /*1030*/  UIADD3 UR17, UR33, 0x20, URZ ;  /* 0x0000002021117890 */ /* 0x000fc4000fffe03f */
[----:B------:R-:W-:Y:S02]  /*1040*/  UIADD3 UR8, UR33, 0x4400, URZ ;  /* 0x0000440021087890 */ /* 0x000fe4000fffe03f */
[----:B------:R-:W-:Y:S01]  /*1050*/  @P0 IMAD.MOV.U32 R2, RZ, RZ, 0x8000 ;  /* 0x00008000ff020424 */ /* 0x000fe200078e00ff */
[----:B------:R-:W-:Y:S02]  /*1060*/  UIADD3 UR9, UR33, 0x20, URZ ;  /* 0x0000002021097890 */ /* 0x000fe4000fffe03f */
[----:B------:R-:W-:Y:S01]  /*1070*/  UIADD3.X UR7, URZ, UR7, URZ, UP0, !UPT ;  /* 0x000000073f077290 */ /* 0x000fe200087fe43f */
[----:B------:R2:W-:Y:S01]  /*1080*/  @P0 SYNCS.ARRIVE.TRANS64 RZ, [UR33+0x20], R2 ;  /* 0x00002002ffff09a7 */ /* 0x0005e20008000021 */
[----:B------:R-:W-:Y:S01]  /*1090*/  UMOV UR18, URZ ;  /* 0x0000003f00127c82 */ /* 0x000fe20008000000 */
[----:B------:R-:W-:Y:S01]  /*10a0*/  UMOV UR19, URZ ;  /* 0x0000003f00137c82 */ /* 0x000fe20008000000 */
[----:B------:R-:W-:Y:S01]  /*10b0*/  UMOV UR10, 0x40 ;  /* 0x00000040000a7882 */ /* 0x000fe20000000000 */
[----:B------:R-:W-:Y:S01]  /*10c0*/  UMOV UR11, URZ ;  /* 0x0000003f000b7c82 */ /* 0x000fe20008000000 */
[----:B------:R-:W-:Y:S01]  /*10d0*/  UMOV UR12, UR20 ;  /* 0x00000014000c7c82 */ /* 0x000fe20008000000 */
[----:B------:R-:W-:Y:S01]  /*10e0*/  UMOV UR13, UR21 ;  /* 0x00000015000d7c82 */ /* 0x000fe20008000000 */
[----:B------:R3:W-:Y:S01]  /*10f0*/  UTMALDG.4D [UR16], [UR4], desc[URZ] ;  /* 0x00003f10040075b4 */ /* 0x0007e20008019000 */
[----:B--2---:R-:W-:Y:S01]  /*1100*/  LOP3.LUT R2, R0, 0x1, RZ, 0x3c, !PT ;  /* 0x0000000100027812 */ /* 0x004fe200078e3cff */
[----:B------:R3:W-:Y:S02]  /*1110*/  UTMALDG.4D [UR8], [UR6], desc[URZ] ;  /* 0x00003f08060075b4 */ /* 0x0007e40008019000 */
[----:B---3--:R-:W-:-:S04]  /*1120*/  NOP ;  /* 0x0000000000007918 */ /* 0x008fc80000000000 */
.L_x_2:
[----:B-1----:R-:W1:Y:S01]  /*1130*/  S2R R3, SR_CgaCtaId ;  /* 0x0000000000037919 */ /* 0x002e620000008800 */
[----:B------:R-:W-:Y:S01]  /*1140*/  MOV R0, 0x400 ;  /* 0x0000040000007802 */ /* 0x000fe20000000f00 */
[----:B------:R-:W-:-:S03]  /*1150*/  IMAD.U32 R2, R2, -0x80000000, RZ ;  /* 0x8000000002027824 */ /* 0x000fc600078e00ff */
[----:B-1----:R-:W-:-:S04]  /*1160*/  LEA R5, R3, R0, 0x18 ;  /* 0x0000000003057211 */ /* 0x002fc800078ec0ff */
[----:B------:R-:W1:Y:S02]  /*1170*/  SYNCS.PHASECHK.TRANS64.TRYWAIT P0, [R5+URZ+0x28], R2 ;  /* 0x00002802050075a7 */ /* 0x000e64000800017f */
[----:B-1----:R-:W-:Y:S05]  /*1180*/  @!P0 BRA `(.L_x_10) ;  /* 0x0000008800948947 */ /* 0x002fea0003800000 */
.L_x_37:
[----:B------:R-:W-:-:S13]  /*1190*/  ELECT P0, URZ, PT ;  /* 0x00000000003f782f */ /* 0x000fda0003800000 */
[----:B------:R-:W-:Y:S05]  /*11a0*/  @!P0 EXIT ;  /* 0x000000000000894d */ /* 0x000fea0003800000 */
[----:B------:R-:W-:-:S04]  /*11b0*/  IMAD.MOV.U32 R0, RZ, RZ, 0x8000 ;  /* 0x00008000ff007424 */ /* 0x000fc800078e00ff */
[----:B------:R-:W-:Y:S01]  /*11c0*/  SYNCS.ARRIVE.TRANS64 RZ, [R5+URZ+0x20], R0 ;  /* 0x0000200005ff79a7 */ /* 0x000fe2000800003f */
[----:B------:R-:W-:Y:S05]  /*11d0*/  EXIT ;  /* 0x000000000000794d */ /* 0x000fea0003800000 */
.L_x_1:
[----:B------:R-:W-:-:S08]  /*11e0*/  NOP ;  /* 0x0000000000007918 */ /* 0x000fd00000000000 */
[----:B------:R-:W1:Y:S02]  /*11f0*/  USETMAXREG.TRY_ALLOC.CTAPOOL UP0, 0xf0 ;  /* 0x000000f0000079c8 */ /* 0x000e640008000600 */
[----:B-1----:R-:W-:-:S13]  /*1200*/  PLOP3.LUT P0, PT, PT, PT, UP0, 0x80, 0x0 ;  /* 0x000000000000781c */ /* 0x002fda0003f0f008 */
[----:B------:R-:W-:Y:S05]  /*1210*/  @!P0 BRA `(.L_x_1) ;  /* 0xfffffffc00f08947 */ /* 0x000fea000383ffff */
[----:B------:R-:W-:Y:S01]  /*1220*/  VIADD R0, R12, 0xffffff80 ;  /* 0xffffff800c007836 */ /* 0x000fe20000000000 */
[----:B------:R-:W1:Y:S04]  /*1230*/  S2UR UR15, SR_CgaCtaId ;  /* 0x00000000000f79c3 */ /* 0x000e680000008800 */
[----:B------:R-:W-:-:S04]  /*1240*/  PRMT R2, R0, 0x9910, RZ ;  /* 0x0000991000027816 */ /* 0x000fc800000000ff */
[----:B------:R-:W-:-:S04]  /*1250*/  SHF.R.S32.HI R2, RZ, 0xf, R2 ;  /* 0x0000000fff027819 */ /* 0x000fc80000011402 */
[----:B------:R-:W-:-:S04]  /*1260*/  LOP3.LUT R3, R2, 0xffff, RZ, 0xc0, !PT ;  /* 0x0000ffff02037812 */ /* 0x000fc800078ec0ff */
[----:B------:R-:W-:-:S04]  /*1270*/  LEA.HI R2, R3, R0, RZ, 0x17 ;  /* 0x0000000003027211 */ /* 0x000fc800078fb8ff */
[----:B------:R-:W-:-:S04]  /*1280*/  PRMT R3, R2, 0x9910, RZ ;  /* 0x0000991002037816 */ /* 0x000fc800000000ff */
[----:B------:R-:W-:-:S04]  /*1290*/  SHF.R.S32.HI R3, RZ, 0x7, R3 ;  /* 0x00000007ff037819 */ /* 0x000fc80000011403 */
[----:B------:R-:W-:-:S05]  /*12a0*/  PRMT R3, R3, 0x9910, RZ ;  /* 0x0000991003037816 */ /* 0x000fca00000000ff */
[C---:B------:R-:W-:Y:S02]  /*12b0*/  IMAD.SHL.U32 R5, R3.reuse, 0x80, RZ ;  /* 0x0000008003057824 */ /* 0x040fe400078e00ff */
[----:B------:R-:W-:-:S03]  /*12c0*/  VIADD R4, R3, 0xffffffff ;  /* 0xffffffff03047836 */ /* 0x000fc60000000000 */
[----:B------:R-:W-:Y:S02]  /*12d0*/  ISETP.NE.AND P0, PT, R0, R5, PT ;  /* 0x000000050000720c */ /* 0x000fe40003f05270 */
[----:B------:R-:W-:Y:S02]  /*12e0*/  SHF.R.U32.HI R5, RZ, 0x7, R12 ;  /* 0x00000007ff057819 */ /* 0x000fe4000001160c */
[----:B------:R-:W-:-:S13]  /*12f0*/  ISETP.LT.U32.AND P0, PT, R12, 0x80, P0 ;  /* 0x000000800c00780c */ /* 0x000fda0000701070 */
[----:B------:R-:W-:Y:S01]  /*1300*/  @!P0 IMAD.MOV R4, RZ, RZ, R3 ;  /* 0x000000ffff048224 */ /* 0x000fe200078e0203 */
[----:B------:R-:W-:-:S05]  /*1310*/  ISETP.NE.AND P0, PT, R5, 0x1, PT ;  /* 0x000000010500780c */ /* 0x000fca0003f05270 */
[----:B------:R-:W2:Y:S08]  /*1320*/  SHFL.IDX PT, R4, R4, RZ, 0x1f ;  /* 0x00001fff04047589 */ /* 0x000eb000000e0000 */
[----:B------:R-:W-:Y:S06]  /*1330*/  @!P0 BAR.ARV 0x2, 0x100 ;  /* 0x0084000000008b1d */ /* 0x000fec0000002000 */
[----:B--2---:R-:W-:-:S13]  /*1340*/  R2UR UR8, R4 ;  /* 0x00000000040872ca */ /* 0x004fda00000e0000 */
[----:B------:R-:W-:-:S04]  /*1350*/  USHF.L.U32 UR8, UR8, 0x7, URZ ;  /* 0x0000000708087899 */ /* 0x000fc8000800063f */
[----:B------:R-:W-:-:S04]  /*1360*/  USHF.R.S32.HI UR9, URZ, 0x7, UR8 ;  /* 0x000000073f097899 */ /* 0x000fc80008011408 */
[----:B------:R-:W-:-:S04]  /*1370*/  ULEA.HI UR8, UR8, UR9, URZ, 0x1 ;  /* 0x0000000908087291 */ /* 0x000fc8000f8f083f */
[----:B------:R-:W-:-:S03]  /*1380*/  ULOP3.LUT UR14, UR8, 0xfffffffe, URZ, 0xc0, !UPT ;  /* 0xfffffffe080e7892 */ /* 0x000fc6000f8ec03f */
[----:B------:R-:W-:Y:S01]  /*1390*/  UMOV UR8, 0x400 ;  /* 0x0000040000087882 */ /* 0x000fe20000000000 */
[----:B------:R-:W-:Y:S02]  /*13a0*/  UIADD3 UR9, UR9, -UR14, URZ ;  /* 0x8000000e09097290 */ /* 0x000fe4000fffe03f */
[----:B-1----:R-:W-:-:S04]  /*13b0*/  ULEA UR8, UR15, UR8, 0x18 ;  /* 0x000000080f087291 */ /* 0x002fc8000f8ec03f */
[----:B------:R-:W-:Y:S02]  /*13c0*/  ULEA UR14, UR9, UR8, 0xd ;  /* 0x00000008090e7291 */ /* 0x000fe4000f8e683f */
[----:B------:R-:W-:Y:S02]  /*13d0*/  UIADD3 UR15, UR8, 0x10400, URZ ;  /* 0x00010400080f7890 */ /* 0x000fe4000fffe03f */
[----:B------:R-:W-:Y:S02]  /*13e0*/  UIADD3 UR14, UR14, 0x8400, URZ ;  /* 0x000084000e0e7890 */ /* 0x000fe4000fffe03f */
[----:B------:R-:W-:Y:S02]  /*13f0*/  USHF.R.U32.HI UR15, URZ, 0x4, UR15 ;  /* 0x000000043f0f7899 */ /* 0x000fe4000801160f */
[----:B------:R-:W-:Y:S02]  /*1400*/  USHF.R.U32.HI UR14, URZ, 0x4, UR14 ;  /* 0x000000043f0e7899 */ /* 0x000fe4000801160e */
[----:B------:R-:W-:-:S02]  /*1410*/  ULOP3.LUT UR15, UR15, 0x3fc0, URZ, 0xc0, !UPT ;  /* 0x00003fc00f0f7892 */ /* 0x000fc4000f8ec03f */
[----:B------:R-:W-:Y:S02]  /*1420*/  ULOP3.LUT UR14, UR14, 0x3fc0, URZ, 0xc0, !UPT ;  /* 0x00003fc00e0e7892 */ /* 0x000fe4000f8ec03f */
[----:B------:R-:W-:Y:S02]  /*1430*/  ULOP3.LUT UR42, UR15, 0x10000, URZ, 0xfc, !UPT ;  /* 0x000100000f2a7892 */ /* 0x000fe4000f8efc3f */
[----:B------:R-:W-:Y:S01]  /*1440*/  ULOP3.LUT UR40, UR14, 0x10000, URZ, 0xfc, !UPT ;  /* 0x000100000e287892 */ /* 0x000fe2000f8efc3f */
[----:B------:R-:W-:Y:S01]  /*1450*/  LOP3.LUT R7, R0, 0xffff, RZ, 0xc0, !PT ;  /* 0x0000ffff00077812 */ /* 0x000fe200078ec0ff */
[----:B------:R-:W1:Y:S01]  /*1460*/  S2UR UR21, SR_CTAID.X ;  /* 0x00000000001579c3 */ /* 0x000e620000002500 */
[----:B------:R-:W-:Y:S01]  /*1470*/  LOP3.LUT R2, R2, 0xff80, RZ, 0xc0, !PT ;  /* 0x0000ff8002027812 */ /* 0x000fe200078ec0ff */
[----:B------:R-:W-:Y:S01]  /*1480*/  ULDC UR14, c[0x0][0x4b8] ;  /* 0x00012e00000e7ab9 */ /* 0x000fe20000000800 */
[CC--:B------:R-:W-:Y:S01]  /*1490*/  LEA.HI R5, R7.reuse, R0.reuse, RZ, 0x14 ;  /* 0x0000000007057211 */ /* 0x0c0fe200078fa0ff */
[----:B------:R-:W-:Y:S01]  /*14a0*/  ULDC UR20, c[0x0][0x4cc] ;  /* 0x0001330000147ab9 */ /* 0x000fe20000000800 */
[-C--:B------:R-:W-:Y:S01]  /*14b0*/  LEA.HI R4, R7, R0.reuse, RZ, 0x12 ;  /* 0x0000000007047211 */ /* 0x080fe200078f90ff */
[----:B------:R-:W-:Y:S01]  /*14c0*/  IMAD.MOV R8, RZ, RZ, -R2 ;  /* 0x000000ffff087224 */ /* 0x000fe200078e0a02 */
[----:B------:R-:W-:Y:S01]  /*14d0*/  LOP3.LUT R2, R5, 0xfff0, RZ, 0xc0, !PT ;  /* 0x0000fff005027812 */ /* 0x000fe200078ec0ff */
[----:B------:R-:W-:Y:S01]  /*14e0*/  ULDC UR18, c[0x0][0x4b4] ;  /* 0x00012d0000127ab9 */ /* 0x000fe20000000800 */
[----:B------:R-:W-:Y:S01]  /*14f0*/  LOP3.LUT R4, R4, 0xfffc, RZ, 0xc0, !PT ;  /* 0x0000fffc04047812 */ /* 0x000fe200078ec0ff */
[----:B------:R-:W-:Y:S01]  /*1500*/  ULDC.64 UR16, c[0x0][0x4a8] ;  /* 0x00012a0000107ab9 */ /* 0x000fe20000000a00 */
[----:B------:R-:W-:Y:S01]  /*1510*/  LEA.HI R6, R7, R0, RZ, 0x15 ;  /* 0x0000000007067211 */ /* 0x000fe200078fa8ff */
[----:B------:R-:W-:Y:S01]  /*1520*/  IMAD.MOV R2, RZ, RZ, -R2 ;  /* 0x000000ffff027224 */ /* 0x000fe200078e0a02 */
[----:B------:R-:W-:Y:S01]  /*1530*/  PRMT R7, R8, 0x7710, RZ ;  /* 0x0000771008077816 */ /* 0x000fe200000000ff */
[----:B------:R-:W-:Y:S01]  /*1540*/  IMAD.MOV R4, RZ, RZ, -R4 ;  /* 0x000000ffff047224 */ /* 0x000fe200078e0a04 */
[----:B------:R-:W-:Y:S01]  /*1550*/  LOP3.LUT R5, R5, 0xffff, RZ, 0xc0, !PT ;  /* 0x0000ffff05057812 */ /* 0x000fe200078ec0ff */
[----:B------:R-:W-:Y:S01]  /*1560*/  UIADD3 UR24, UR40, 0x400, URZ ;  /* 0x0000040028187890 */ /* 0x000fe2000fffe03f */
[----:B------:R-:W-:Y:S01]  /*1570*/  PRMT R9, R2, 0x7710, RZ ;  /* 0x0000771002097816 */ /* 0x000fe200000000ff */
[----:B------:R-:W-:Y:S01]  /*1580*/  UIADD3 UR28, UR40, 0x402, URZ ;  /* 0x00000402281c7890 */ /* 0x000fe2000fffe03f */
[----:B------:R-:W-:Y:S01]  /*1590*/  PRMT R11, R4, 0x7710, RZ ;  /* 0x00007710040b7816 */ /* 0x000fe200000000ff */
[----:B------:R-:W-:Y:S01]  /*15a0*/  IMAD.IADD R4, R0, 0x1, R7 ;  /* 0x0000000100047824 */ /* 0x000fe200078e0207 */
[----:B------:R-:W-:Y:S01]  /*15b0*/  PRMT R7, R6, 0x9910, RZ ;  /* 0x0000991006077816 */ /* 0x000fe200000000ff */
[C---:B------:R-:W-:Y:S01]  /*15c0*/  IMAD.IADD R2, R0.reuse, 0x1, R9 ;  /* 0x0000000100027824 */ /* 0x040fe200078e0209 */
[----:B------:R-:W-:Y:S01]  /*15d0*/  SHF.R.U32.HI R6, RZ, 0x4, R5 ;  /* 0x00000004ff067819 */ /* 0x000fe20000011605 */
[----:B------:R-:W-:Y:S01]  /*15e0*/  IMAD.IADD R9, R0, 0x1, R11 ;  /* 0x0000000100097824 */ /* 0x000fe200078e020b */
[----:B------:R-:W-:Y:S01]  /*15f0*/  PRMT R0, R4, 0x8880, RZ ;  /* 0x0000888004007816 */ /* 0x000fe200000000ff */
[----:B-1----:R-:W-:Y:S01]  /*1600*/  UIMAD.WIDE.U32 UR14, UR21, UR14, URZ ;  /* 0x0000000e150e72a5 */ /* 0x002fe2000f8e003f */
[----:B------:R-:W-:Y:S01]  /*1610*/  LEA.HI R8, R5, R6, RZ, 0x11 ;  /* 0x0000000605087211 */ /* 0x000fe200078f88ff */
[----:B------:R-:W-:Y:S01]  /*1620*/  UIADD3 UR32, UR40, 0x404, URZ ;  /* 0x0000040428207890 */ /* 0x000fe2000fffe03f */
[----:B------:R-:W-:Y:S01]  /*1630*/  PRMT R0, R0, 0x7710, RZ ;  /* 0x0000771000007816 */ /* 0x000fe200000000ff */
[----:B------:R-:W-:Y:S01]  /*1640*/  UIADD3 UR14, -UR15, UR21, URZ ;  /* 0x000000150f0e7290 */ /* 0x000fe2000fffe13f */
[----:B------:R-:W-:Y:S01]  /*1650*/  SHF.R.S32.HI R7, RZ, 0x5, R7 ;  /* 0x00000005ff077819 */ /* 0x000fe20000011407 */
[----:B------:R-:W-:Y:S01]  /*1660*/  UIADD3 UR36, UR40, 0x406, URZ ;  /* 0x0000040628247890 */ /* 0x000fe2000fffe03f */
[----:B------:R-:W-:Y:S01]  /*1670*/  SHF.R.U32.HI R0, RZ, 0x7, R0 ;  /* 0x00000007ff007819 */ /* 0x000fe20000011600 */
[----:B------:R-:W-:Y:S01]  /*1680*/  USHF.R.U32.HI UR14, URZ, UR13, UR14 ;  /* 0x0000000d3f0e7299 */ /* 0x000fe2000801160e */
[----:B------:R-:W-:Y:S01]  /*1690*/  PRMT R11, R7, 0x9910, RZ ;  /* 0x00009910070b7816 */ /* 0x000fe200000000ff */
[----:B------:R-:W-:Y:S01]  /*16a0*/  UIADD3 UR13, UR40, 0x2, URZ ;  /* 0x00000002280d7890 */ /* 0x000fe2000fffe03f */
[----:B------:R-:W-:Y:S01]  /*16b0*/  LOP3.LUT R5, R0, 0xff, RZ, 0xc0, !PT ;  /* 0x000000ff00057812 */ /* 0x000fe200078ec0ff */
[----:B------:R-:W-:Y:S01]  /*16c0*/  UIADD3 UR14, UR15, UR14, URZ ;  /* 0x0000000e0f0e7290 */ /* 0x000fe2000fffe03f */
[----:B------:R-:W-:Y:S01]  /*16d0*/  LOP3.LUT R8, R8, 0xfe, RZ, 0xc0, !PT ;  /* 0x000000fe08087812 */ /* 0x000fe200078ec0ff */
[----:B------:R-:W-:Y:S01]  /*16e0*/  UIADD3 UR15, UR42, 0x2, URZ ;  /* 0x000000022a0f7890 */ /* 0x000fe2000fffe03f */
[CC--:B------:R-:W-:Y:S01]  /*16f0*/  LEA.HI R0, R5.reuse, R4.reuse, RZ, 0x1a ;  /* 0x0000000405007211 */ /* 0x0c0fe200078fd0ff */
[----:B------:R-:W-:Y:S01]  /*1700*/  USHF.R.U32.HI UR19, URZ, UR10, UR14 ;  /* 0x0000000a3f137299 */ /* 0x000fe2000801160e */
[----:B------:R-:W-:Y:S01]  /*1710*/  PRMT R10, R2, 0x9910, RZ ;  /* 0x00009910020a7816 */ /* 0x000fe200000000ff */
[----:B------:R-:W-:Y:S01]  /*1720*/  UIADD3 UR22, UR42, 0x6, URZ ;  /* 0x000000062a167890 */ /* 0x000fe2000fffe03f */
[C---:B------:R-:W-:Y:S01]  /*1730*/  PRMT R7, R0.reuse, 0x8880, RZ ;  /* 0x0000888000077816 */ /* 0x040fe200000000ff */
[----:B------:R-:W-:Y:S01]  /*1740*/  UISETP.GE.AND UP0, UPT, UR19, UR20, UPT ;  /* 0x000000141300728c */ /* 0x000fe2000bf06270 */
[----:B------:R-:W-:Y:S01]  /*1750*/  LEA.HI R5, R5, R4, RZ, 0x1d ;  /* 0x0000000405057211 */ /* 0x000fe200078fe8ff */
[----:B------:R-:W-:Y:S01]  /*1760*/  UIADD3 UR10, -UR19, URZ, URZ ;  /* 0x0000003f130a7290 */ /* 0x000fe2000fffe13f */
[----:B------:R-:W-:Y:S01]  /*1770*/  IMAD R11, R11, 0x10, R10 ;  /* 0x000000100b0b7824 */ /* 0x000fe200078e020a */
[----:B------:R-:W-:Y:S01]  /*1780*/  USEL UR7, UR7, UR11, !UP0 ;  /* 0x0000000b07077287 */ /* 0x000fe2000c000000 */
[----:B------:R-:W-:Y:S01]  /*1790*/  IMAD.MOV.U32 R2, RZ, RZ, R7 ;  /* 0x000000ffff027224 */ /* 0x000fe200078e0007 */
[----:B------:R-:W-:Y:S01]  /*17a0*/  UIMAD UR18, UR10, UR18, UR21 ;  /* 0x000000120a1272a4 */ /* 0x000fe2000f8e0215 */
[----:B------:R-:W-:Y:S01]  /*17b0*/  IMAD.MOV R7, RZ, RZ, -R8 ;  /* 0x000000ffff077224 */ /* 0x000fe200078e0a08 */
[----:B------:R-:W-:Y:S01]  /*17c0*/  ULOP3.LUT UR7, UR7, 0xff, URZ, 0xc0, !UPT ;  /* 0x000000ff07077892 */ /* 0x000fe2000f8ec03f */
[----:B------:R-:W-:Y:S01]  /*17d0*/  LOP3.LUT R0, R0, 0xfffc, RZ, 0xc0, !PT ;  /* 0x0000fffc00007812 */ /* 0x000fe200078ec0ff */
[----:B------:R-:W-:Y:S01]  /*17e0*/  USEL UR5, UR5, UR6, !UP0 ;  /* 0x0000000605057287 */ /* 0x000fe2000c000000 */
[----:B------:R-:W-:Y:S01]  /*17f0*/  SHF.R.S32.HI R2, RZ, 0x2, R2 ;  /* 0x00000002ff027819 */ /* 0x000fe20000011402 */
[----:B------:R-:W-:Y:S01]  /*1800*/  @UP0 ULDC UR17, c[0x0][0x4c4] ;  /* 0x0001310000110ab9 */ /* 0x000fe20000000800 */
[----:B------:R-:W-:Y:S01]  /*1810*/  PRMT R7, R7, 0x7710, RZ ;  /* 0x0000771007077816 */ /* 0x000fe200000000ff */
[----:B------:R-:W-:Y:S01]  /*1820*/  UIMAD.WIDE.U32 UR10, UR18, UR17, URZ ;  /* 0x00000011120a72a5 */ /* 0x000fe2000f8e003f */
[----:B------:R-:W-:Y:S01]  /*1830*/  LOP3.LUT R8, R2, 0xffff, RZ, 0xc0, !PT ;  /* 0x0000ffff02087812 */ /* 0x000fe200078ec0ff */
[----:B------:R-:W-:Y:S01]  /*1840*/  ULOP3.LUT UR5, UR5, 0xff, URZ, 0xc0, !UPT ;  /* 0x000000ff05057892 */ /* 0x000fe2000f8ec03f */
[----:B------:R-:W-:Y:S01]  /*1850*/  PRMT R5, R5, 0x8880, RZ ;  /* 0x0000888005057816 */ /* 0x000fe200000000ff */
[----:B------:R-:W-:Y:S01]  /*1860*/  IMAD.IADD R7, R6, 0x1, R7 ;  /* 0x0000000106077824 */ /* 0x000fe200078e0207 */
[----:B------:R-:W-:Y:S01]  /*1870*/  SHF.R.U32.HI R6, RZ, 0x5, R8 ;  /* 0x00000005ff067819 */ /* 0x000fe20000011608 */
[----:B------:R-:W-:Y:S01]  /*1880*/  UIADD3 UR10, UR18, -UR11, URZ ;  /* 0x8000000b120a7290 */ /* 0x000fe2000fffe03f */
[----:B------:R-:W-:Y:S01]  /*1890*/  IMAD.MOV R0, RZ, RZ, -R0 ;  /* 0x000000ffff007224 */ /* 0x000fe200078e0a00 */
[----:B------:R-:W-:Y:S01]  /*18a0*/  @UP0 ULDC UR16, c[0x0][0x4c0] ;  /* 0x0001300000100ab9 */ /* 0x000fe20000000800 */
[----:B------:R-:W-:Y:S01]  /*18b0*/  PRMT R8, R7, 0x8880, RZ ;  /* 0x0000888007087816 */ /* 0x000fe200000000ff */
[----:B------:R-:W-:Y:S01]  /*18c0*/  USHF.R.U32.HI UR7, URZ, UR7, UR10 ;  /* 0x000000073f077299 */ /* 0x000fe2000801160a */
[----:B------:R-:W-:Y:S01]  /*18d0*/  LOP3.LUT R7, R6, 0x7, RZ, 0xc0, !PT ;  /* 0x0000000706077812 */ /* 0x000fe200078ec0ff */
[----:B------:R-:W-:Y:S01]  /*18e0*/  ULDC UR6, c[0x0][0x4a0] ;  /* 0x0001280000067ab9 */ /* 0x000fe20000000800 */
[----:B------:R-:W-:Y:S01]  /*18f0*/  UIADD3 UR20, UR40, 0x6, URZ ;  /* 0x0000000628147890 */ /* 0x000fe2000fffe03f */
[----:B------:R-:W-:Y:S01]  /*1900*/  IMAD.MOV.U32 R6, RZ, RZ, R8 ;  /* 0x000000ffff067224 */ /* 0x000fe200078e0008 */
[----:B------:R-:W-:Y:S01]  /*1910*/  UIADD3 UR7, UR11, UR7, URZ ;  /* 0x000000070b077290 */ /* 0x000fe2000fffe03f */
[----:B------:R-:W-:Y:S01]  /*1920*/  IMAD.IADD R7, R2, 0x1, R7 ;  /* 0x0000000102077824 */ /* 0x000fe200078e0207 */
[----:B------:R-:W1:Y:S01]  /*1930*/  LDC R8, c[0x0][0x488] ;  /* 0x00012200ff087b82 */ /* 0x000e620000000800 */
[----:B------:R-:W-:Y:S01]  /*1940*/  IMAD R11, R11, 0x8, R6 ;  /* 0x000000080b0b7824 */ /* 0x000fe200078e0206 */
[----:B------:R-:W-:Y:S01]  /*1950*/  LOP3.LUT R6, R9, 0x80, RZ, 0xc0, !PT ;  /* 0x0000008009067812 */ /* 0x000fe200078ec0ff */
[----:B------:R-:W-:Y:S01]  /*1960*/  USHF.R.U32.HI UR14, URZ, UR5, UR7 ;  /* 0x000000053f0e7299 */ /* 0x000fe20008011607 */
[----:B------:R-:W-:Y:S01]  /*1970*/  LOP3.LUT R7, R7, 0xfff8, RZ, 0xc0, !PT ;  /* 0x0000fff807077812 */ /* 0x000fe200078ec0ff */
[----:B------:R-:W-:Y:S01]  /*1980*/  ULDC.64 UR10, c[0x0][0x498] ;  /* 0x00012600000a7ab9 */ /* 0x000fe20000000a00 */
[----:B------:R-:W-:Y:S01]  /*1990*/  LEA.HI R6, R6, R9, RZ, 0x19 ;  /* 0x0000000906067211 */ /* 0x000fe200078fc8ff */
[----:B------:R-:W-:-:S02]  /*19a0*/  UIADD3 UR5, -UR14, URZ, URZ ;  /* 0x0000003f0e057290 */ /* 0x000fc4000fffe13f */
[----:B------:R-:W-:Y:S01]  /*19b0*/  IMAD.MOV R7, RZ, RZ, -R7 ;  /* 0x000000ffff077224 */ /* 0x000fe200078e0a07 */
[----:B------:R-:W-:Y:S01]  /*19c0*/  LOP3.LUT R6, R6, 0xfe, RZ, 0xc0, !PT ;  /* 0x000000fe06067812 */ /* 0x000fe200078ec0ff */
[----:B------:R-:W-:Y:S02]  /*19d0*/  UIMAD UR5, UR16, UR5, UR18 ;  /* 0x00000005100572a4 */ /* 0x000fe4000f8e0212 */
[----:B------:R-:W-:Y:S01]  /*19e0*/  UIADD3 UR16, UR40, 0x4, URZ ;  /* 0x0000000428107890 */ /* 0x000fe2000fffe03f */
[----:B------:R-:W-:Y:S01]  /*19f0*/  PRMT R7, R7, 0x7710, RZ ;  /* 0x0000771007077816 */ /* 0x000fe200000000ff */
[----:B------:R-:W-:Y:S01]  /*1a00*/  IMAD.MOV R6, RZ, RZ, -R6 ;  /* 0x000000ffff067224 */ /* 0x000fe200078e0a06 */
[----:B------:R-:W-:Y:S02]  /*1a10*/  UIMAD UR10, UR19, UR10, UR5 ;  /* 0x0000000a130a72a4 */ /* 0x000fe4000f8e0205 */
[----:B------:R-:W-:Y:S01]  /*1a20*/  UIADD3 UR18, UR42, 0x4, URZ ;  /* 0x000000042a127890 */ /* 0x000fe2000fffe03f */
[----:B------:R-:W-:Y:S01]  /*1a30*/  IMAD.IADD R2, R2, 0x1, R7 ;  /* 0x0000000102027824 */ /* 0x000fe200078e0207 */
[----:B------:R-:W-:Y:S01]  /*1a40*/  PRMT R6, R6, 0x7710, RZ ;  /* 0x0000771006067816 */ /* 0x000fe200000000ff */
[----:B------:R-:W-:-:S02]  /*1a50*/  UIMAD.WIDE.U32 UR6, UR10, UR6, URZ ;  /* 0x000000060a0672a5 */ /* 0x000fc4000f8e003f */
[----:B------:R-:W-:Y:S01]  /*1a60*/  UIADD3 UR26, UR42, 0x400, URZ ;  /* 0x000004002a1a7890 */ /* 0x000fe2000fffe03f */
[----:B------:R-:W-:Y:S01]  /*1a70*/  PRMT R7, R2, 0x9910, RZ ;  /* 0x0000991002077816 */ /* 0x000fe200000000ff */
[----:B------:R-:W-:Y:S01]  /*1a80*/  IMAD.IADD R9, R9, 0x1, R6 ;  /* 0x0000000109097824 */ /* 0x000fe200078e0206 */
[----:B------:R-:W-:Y:S01]  /*1a90*/  UIADD3 UR5, UR10, -UR7, URZ ;  /* 0x800000070a057290 */ /* 0x000fe2000fffe03f */
[----:B------:R-:W-:Y:S01]  /*1aa0*/  IMAD.MOV.U32 R2, RZ, RZ, R5 ;  /* 0x000000ffff027224 */ /* 0x000fe200078e0005 */
[----:B-1----:R-:W-:Y:S01]  /*1ab0*/  ISETP.LE.AND P0, PT, R8, UR21, PT ;  /* 0x0000001508007c0c */ /* 0x002fe2000bf03270 */
[----:B------:R-:W-:Y:S01]  /*1ac0*/  IMAD.MOV.U32 R6, RZ, RZ, R7 ;  /* 0x000000ffff067224 */ /* 0x000fe200078e0007 */
[----:B------:R-:W-:Y:S02]  /*1ad0*/  USHF.R.U32.HI UR5, URZ, UR4, UR5 ;  /* 0x000000043f057299 */ /* 0x000fe40008011605 */
[----:B------:R-:W-:Y:S01]  /*1ae0*/  SHF.R.S32.HI R2, RZ, 0x5, R2 ;  /* 0x00000005ff027819 */ /* 0x000fe20000011402 */
[----:B------:R-:W-:Y:S01]  /*1af0*/  IMAD R5, R3, 0x40, R6 ;  /* 0x0000004003057824 */ /* 0x000fe200078e0206 */
[----:B------:R-:W-:Y:S01]  /*1b00*/  PRMT R3, R0, 0x7710, RZ ;  /* 0x0000771000037816 */ /* 0x000fe200000000ff */
[----:B------:R-:W-:Y:S01]  /*1b10*/  UIADD3 UR7, UR7, UR5, URZ ;  /* 0x0000000507077290 */ /* 0x000fe2000fffe03f */
[----:B------:R-:W-:Y:S01]  /*1b20*/  PRMT R2, R2, 0x9910, RZ ;  /* 0x0000991002027816 */ /* 0x000fe200000000ff */
[----:B------:R-:W-:-:S02]  /*1b30*/  UIADD3 UR30, UR42, 0x402, URZ ;  /* 0x000004022a1e7890 */ /* 0x000fc4000fffe03f */
[----:B------:R-:W-:Y:S01]  /*1b40*/  IMAD.IADD R4, R4, 0x1, R3 ;  /* 0x0000000104047824 */ /* 0x000fe200078e0203 */
[----:B------:R-:W-:Y:S01]  /*1b50*/  USHF.R.U32.HI UR12, URZ, UR12, UR7 ;  /* 0x0000000c3f0c7299 */ /* 0x000fe20008011607 */
[----:B------:R-:W-:Y:S01]  /*1b60*/  IMAD.SHL.U32 R3, R11, 0x8, RZ ;  /* 0x000000080b037824 */ /* 0x000fe200078e00ff */
[----:B------:R-:W-:Y:S01]  /*1b70*/  UIADD3 UR34, UR42, 0x404, URZ ;  /* 0x000004042a227890 */ /* 0x000fe2000fffe03f */
[----:B------:R-:W-:Y:S01]  /*1b80*/  IMAD.MOV.U32 R0, RZ, RZ, R2 ;  /* 0x000000ffff007224 */ /* 0x000fe200078e0002 */
[----:B------:R-:W-:Y:S02]  /*1b90*/  UIADD3 UR6, -UR12, URZ, URZ ;  /* 0x0000003f0c067290 */ /* 0x000fe4000fffe13f */
[----:B------:R-:W-:Y:S01]  /*1ba0*/  IADD3 R3, R3, UR8, R3 ;  /* 0x0000000803037c10 */ /* 0x000fe2000fffe003 */
[----:B------:R-:W-:Y:S01]  /*1bb0*/  IMAD R5, R0, 0x10, R5 ;  /* 0x0000001000057824 */ /* 0x000fe200078e0205 */
[----:B------:R-:W-:Y:S01]  /*1bc0*/  PRMT R0, R9, 0x8880, RZ ;  /* 0x0000888009007816 */ /* 0x000fe200000000ff */
[----:B------:R-:W-:-:S02]  /*1bd0*/  UIMAD UR11, UR6, UR11, UR10 ;  /* 0x0000000b060b72a4 */ /* 0x000fc4000f8e020a */
[----:B------:R-:W-:Y:S01]  /*1be0*/  VIADD R2, R3, 0x8400 ;  /* 0x0000840003027836 */ /* 0x000fe20000000000 */
[----:B------:R-:W-:Y:S01]  /*1bf0*/  UIADD3 UR38, UR42, 0x406, URZ ;  /* 0x000004062a267890 */ /* 0x000fe2000fffe03f */
[----:B------:R-:W-:Y:S01]  /*1c00*/  UMOV UR4, UR13 ;  /* 0x0000000d00047c82 */ /* 0x000fe20008000000 */
[----:B------:R-:W-:Y:S01]  /*1c10*/  UMOV UR5, 0x40000040 ;  /* 0x4000004000057882 */ /* 0x000fe20000000000 */
[----:B------:R-:W-:Y:S01]  /*1c20*/  UMOV UR17, 0x40000040 ;  /* 0x4000004000117882 */ /* 0x000fe20000000000 */
[----:B------:R-:W-:Y:S01]  /*1c30*/  UMOV UR21, 0x40000040 ;  /* 0x4000004000157882 */ /* 0x000fe20000000000 */
[----:B------:R-:W-:Y:S01]  /*1c40*/  UMOV UR25, 0x40000040 ;  /* 0x4000004000197882 */ /* 0x000fe20000000000 */
[----:B------:R-:W-:Y:S01]  /*1c50*/  UMOV UR29, 0x40000040 ;  /* 0x40000040001d7882 */ /* 0x000fe20000000000 */
[----:B------:R-:W-:Y:S01]  /*1c60*/  UMOV UR33, 0x40000040 ;  /* 0x4000004000217882 */ /* 0x000fe20000000000 */
[----:B------:R-:W-:Y:S01]  /*1c70*/  UMOV UR37, 0x40000040 ;  /* 0x4000004000257882 */ /* 0x000fe20000000000 */
        /* <DEDUP_REMOVED lines=8> */
[----:B------:R-:W-:Y:S05]  /*1d00*/  @P0 EXIT ;  /* 0x000000000000094d */ /* 0x000fea0003800000 */
[----:B------:R-:W1:Y:S02]  /*1d10*/  SYNCS.PHASECHK.TRANS64.TRYWAIT P0, [UR8], RZ ;  /* 0x000000ffff0075a7 */ /* 0x000e640008000148 */
[----:B-1----:R-:W-:Y:S05]  /*1d20*/  @!P0 BRA `(.L_x_11) ;  /* 0x0000007c00c48947 */ /* 0x002fea0003800000 */
.L_x_38:
[----:B------:R-:W2:Y:S01]  /*1d30*/  SYNCS.PHASECHK.TRANS64.TRYWAIT P0, [UR8+0x10], RZ ;  /* 0x000010ffff0075a7 */ /* 0x000ea20008000148 */
[----:B------:R-:W-:Y:S01]  /*1d40*/  UMOV UR41, 0x40000040 ;  /* 0x4000004000297882 */ /* 0x000fe20000000000 */
[----:B------:R-:W-:Y:S01]  /*1d50*/  UMOV UR43, 0x40000040 ;  /* 0x40000040002b7882 */ /* 0x000fe20000000000 */
[----:B--2---:R-:W-:Y:S05]  /*1d60*/  @P0 BRA `(.L_x_12) ;  /* 0x0000000000080947 */ /* 0x004fea0003800000 */
[----:B------:R-:W2:Y:S02]  /*1d70*/  SYNCS.PHASECHK.TRANS64.TRYWAIT P0, [UR8+0x10], RZ ;  /* 0x000010ffff0075a7 */ /* 0x000ea40008000148 */
[----:B--2---:R-:W-:Y:S05]  /*1d80*/  @!P0 BRA `(.L_x_13) ;  /* 0x0000007c00c48947 */ /* 0x004fea0003800000 */
.L_x_12:
[----:B------:R-:W-:Y:S01]  /*1d90*/  WARPGROUP.ARRIVE ;  /* 0x00000000000079c5 */ /* 0x000fe20000000000 */
[----:B------:R-:W-:Y:S01]  /*1da0*/  ULDC UR10, c[0x0][0x48c] ;  /* 0x00012300000a7ab9 */ /* 0x000fe20000000800 */
[----:B------:R-:W-:Y:S01]  /*1db0*/  ULDC UR45, c[0x0][0x21c] ;  /* 0x00008700002d7ab9 */ /* 0x000fe20000000800 */
[----:B------:R-:W-:Y:S01]  /*1dc0*/  ULDC UR51, c[0x0][0x210] ;  /* 0x0000840000337ab9 */ /* 0x000fe20000000800 */
[----:B------:R-:W-:Y:S01]  /*1dd0*/  UIADD3 UR15, -UR45, URZ, URZ ;  /* 0x0000003f2d0f7290 */ /* 0x000fe2000fffe13f */
[----:B-1----:R-:W-:Y:S01]  /*1de0*/  IMAD.IADD R6, R4, 0x1, R4 ;  /* 0x0000000104067824 */ /* 0x002fe200078e0204 */
[----:B------:R-:W-:Y:S01]  /*1df0*/  HGMMA.64x128x16.F32.BF16 R24, gdesc[UR40], RZ, !UPT ;  /* 0x01e00000281879f0 */ /* 0x000fe2000c7018ff */
[----:B------:R-:W-:Y:S01]  /*1e00*/  UIADD3 UR41, -UR14, UR10, URZ ;  /* 0x0000000a0e297290 */ /* 0x000fe2000fffe13f */
[----:B------:R-:W-:Y:S01]  /*1e10*/  IMAD.MOV.U32 R19, RZ, RZ, -0x1 ;  /* 0xffffffffff137424 */ /* 0x000fe200078e00ff */
[----:B------:R-:W-:Y:S01]  /*1e20*/  UIADD3 UR13, UR45, -UR51, URZ ;  /* 0x800000332d0d7290 */ /* 0x000fe2000fffe03f */
[----:B------:R-:W-:Y:S01]  /*1e30*/  IMAD.MOV R6, RZ, RZ, -R6 ;  /* 0x000000ffff067224 */ /* 0x000fe200078e0a06 */
[----:B------:R-:W-:-:S02]  /*1e40*/  USHF.R.S32.HI UR43, URZ, 0x1f, UR15 ;  /* 0x0000001f3f2b7899 */ /* 0x000fc4000801140f */
[----:B------:R-:W-:Y:S02]  /*1e50*/  ULEA UR41, UR41, UR13, 0x7 ;  /* 0x0000000d29297291 */ /* 0x000fe4000f8e383f */
[----:B------:R-:W-:Y:S01]  /*1e60*/  ULEA.HI UR50, UR43, -UR45, URZ, 0x7 ;  /* 0x8000002d2b327291 */ /* 0x000fe2000f8f383f */
[----:B------:R-:W-:Y:S01]  /*1e70*/  PRMT R6, R6, 0x7710, RZ ;  /* 0x0000771006067816 */ /* 0x000fe200000000ff */
[----:B------:R-:W-:Y:S02]  /*1e80*/  UIADD3 UR15, -UR41, URZ, URZ ;  /* 0x0000003f290f7290 */ /* 0x000fe4000fffe13f */
[----:B------:R-:W-:Y:S01]  /*1e90*/  UIADD3 UR52, UR45, -0x1, URZ ;  /* 0xffffffff2d347890 */ /* 0x000fe2000fffe03f */
[----:B------:R-:W-:Y:S01]  /*1ea0*/  LOP3.LUT R6, R6, 0xffff, RZ, 0xc0, !PT ;  /* 0x0000ffff06067812 */ /* 0x000fe200078ec0ff */
[----:B------:R-:W-:Y:S02]  /*1eb0*/  UIADD3 UR13, UR41, -0x1, URZ ;  /* 0xffffffff290d7890 */ /* 0x000fe4000fffe03f */
[----:B------:R-:W-:Y:S01]  /*1ec0*/  USHF.R.S32.HI UR43, URZ, 0x1f, UR15 ;  /* 0x0000001f3f2b7899 */ /* 0x000fe2000801140f */
[----:B------:R-:W-:Y:S01]  /*1ed0*/  PRMT R6, R6, 0x8880, RZ ;  /* 0x0000888006067816 */ /* 0x000fe200000000ff */
[----:B------:R-:W-:-:S02]  /*1ee0*/  UISETP.GT.AND UP1, UPT, UR45, URZ, UPT ;  /* 0x0000003f2d00728c */ /* 0x000fc4000bf24270 */
[----:B------:R-:W-:Y:S02]  /*1ef0*/  USHF.R.S32.HI UR53, URZ, 0x1f, UR52 ;  /* 0x0000001f3f357899 */ /* 0x000fe40008011434 */
[----:B------:R-:W-:Y:S01]  /*1f00*/  USHF.R.S32.HI UR15, URZ, 0x1f, UR13 ;  /* 0x0000001f3f0f7899 */ /* 0x000fe2000801140d */
[C---:B------:R-:W-:Y:S01]  /*1f10*/  VIADD R8, R6.reuse, -UR51 ;  /* 0x8000003306087c36 */ /* 0x040fe20008000000 */
[----:B------:R-:W-:Y:S01]  /*1f20*/  ULEA.HI UR43, UR43, -UR41, URZ, 0x7 ;  /* 0x800000292b2b7291 */ /* 0x000fe2000f8f383f */
[----:B------:R-:W-:Y:S01]  /*1f30*/  VIADD R9, R6, UR45 ;  /* 0x0000002d06097c36 */ /* 0x000fe20008000000 */
[----:B------:R-:W-:Y:S02]  /*1f40*/  UISETP.GT.AND UP0, UPT, UR41, URZ, UPT ;  /* 0x0000003f2900728c */ /* 0x000fe4000bf04270 */
[----:B------:R-:W-:Y:S01]  /*1f50*/  ULEA.HI UR53, UR53, UR52, URZ, 0x7 ;  /* 0x0000003435357291 */ /* 0x000fe2000f8f383f */
[----:B------:R-:W-:Y:S01]  /*1f60*/  IADD3 R7, R5, UR45, R8 ;  /* 0x0000002d05077c10 */ /* 0x000fe2000fffe008 */
[----:B------:R-:W-:-:S02]  /*1f70*/  USHF.R.S32.HI UR50, URZ, 0x7, UR50 ;  /* 0x000000073f327899 */ /* 0x000fc40008011432 */
[----:B------:R-:W-:Y:S02]  /*1f80*/  ULEA.HI UR15, UR15, UR13, URZ, 0x7 ;  /* 0x0000000d0f0f7291 */ /* 0x000fe4000f8f383f */
[----:B------:R-:W-:Y:S01]  /*1f90*/  USHF.R.S32.HI UR43, URZ, 0x7, UR43 ;  /* 0x000000073f2b7899 */ /* 0x000fe2000801142b */
[----:B------:R-:W-:Y:S01]  /*1fa0*/  UMOV UR46, 0x0 ;  /* 0x00000000002e7882 */ /* 0x000fe20000000000 */
[----:B------:R-:W-:Y:S01]  /*1fb0*/  UMOV UR47, 0x1 ;  /* 0x00000001002f7882 */ /* 0x000fe20000000000 */
[----:B------:R-:W-:Y:S02]  /*1fc0*/  ULEA.HI.SX32 UR15, UR15, 0x1, 0x19 ;  /* 0x000000010f0f7891 */ /* 0x000fe4000f8fca3f */
[----:B------:R-:W-:Y:S02]  /*1fd0*/  @UP1 UIMAD.WIDE UR48, UR53, 0x2000000, UR46 ;  /* 0x02000000353018a5 */ /* 0x000fe4000f8e022e */
[----:B------:R-:W-:Y:S02]  /*1fe0*/  UIADD3 UR43, -UR43, URZ, URZ ;  /* 0x0000003f2b2b7290 */ /* 0x000fe4000fffe13f */
[----:B------:R-:W-:-:S02]  /*1ff0*/  UIADD3 UR50, -UR50, URZ, URZ ;  /* 0x0000003f32327290 */ /* 0x000fc4000fffe13f */
[----:B------:R-:W-:Y:S02]  /*2000*/  ULOP3.LUT UR13, URZ, UR14, URZ, 0x33, !UPT ;  /* 0x0000000e3f0d7292 */ /* 0x000fe4000f8e333f */
[----:B------:R-:W-:Y:S01]  /*2010*/  UIADD3 UR41, UR41, -0x80, URZ ;  /* 0xffffff8029297890 */ /* 0x000fe2000fffe03f */
[----:B------:R-:W-:Y:S02]  /*2020*/  @!UP0 UMOV UR15, UR43 ;  /* 0x0000002b000f8c82 */ /* 0x000fe40008000000 */
[----:B------:R-:W-:Y:S01]  /*2030*/  @UP1 UMOV UR50, UR49 ;  /* 0x0000003100321c82 */ /* 0x000fe20008000000 */
[----:B------:R-:W-:Y:S02]  /*2040*/  UIADD3 UR10, UR13, UR10, URZ ;  /* 0x0000000a0d0a7290 */ /* 0x000fe4000fffe03f */
[----:B------:R-:W-:Y:S02]  /*2050*/  UISETP.LT.AND UP0, UPT, UR15, UR50, UPT ;  /* 0x000000320f00728c */ /* 0x000fe4000bf01270 */
[----:B------:R-:W-:-:S02]  /*2060*/  USHF.L.U32 UR10, UR10, 0x7, URZ ;  /* 0x000000070a0a7899 */ /* 0x000fc4000800063f */
[----:B------:R-:W-:-:S03]  /*2070*/  USEL UR50, UR15, UR50, UP0 ;  /* 0x000000320f327287 */ /* 0x000fc60008000000 */
[----:B------:R-:W-:Y:S01]  /*2080*/  ULDC UR15, c[0x0][0x480] ;  /* 0x00012000000f7ab9 */ /* 0x000fe20000000800 */
[----:B------:R-:W-:Y:S01]  /*2090*/  UIADD3 UR13, UR50, -0x1, URZ ;  /* 0xffffffff320d7890 */ /* 0x000fe2000fffe03f */
[----:B------:R-:W-:-:S05]  /*20a0*/  VIADD R7, R7, UR10 ;  /* 0x0000000a07077c36 */ /* 0x000fca0008000000 */
[----:B------:R-:W-:-:S05]  /*20b0*/  VIMNMX R6, RZ, UR13, !PT ;  /* 0x0000000dff067c48 */ /* 0x000fca000ffe0100 */
[C---:B------:R-:W-:Y:S02]  /*20c0*/  IMAD R9, R6.reuse, -0x80, R9 ;  /* 0xffffff8006097824 */ /* 0x040fe400078e0209 */
[----:B------:R-:W-:-:S05]  /*20d0*/  IMAD R6, R6, -0x80, R7 ;  /* 0xffffff8006067824 */ /* 0x000fca00078e0207 */
[C-C-:B------:R-:W-:Y:S02]  /*20e0*/  VIADDMNMX R8, R6.reuse, 0x1, R9.reuse, PT ;  /* 0x0000000106087846 */ /* 0x140fe40003800109 */
[----:B------:R-:W-:Y:S02]  /*20f0*/  VIADDMNMX R9, R6, 0x9, R9, PT ;  /* 0x0000000906097846 */ /* 0x000fe40003800109 */
[----:B------:R-:W-:Y:S02]  /*2100*/  SHF.R.S32.HI R11, RZ, 0x1f, R8 ;  /* 0x0000001fff0b7819 */ /* 0x000fe40000011408 */
[----:B------:R-:W-:Y:S02]  /*2110*/  SHF.R.S32.HI R6, RZ, 0x1f, R9 ;  /* 0x0000001fff067819 */ /* 0x000fe40000011409 */
[----:B------:R-:W-:Y:S02]  /*2120*/  LEA.HI R11, R11, R8, RZ, 0x3 ;  /* 0x000000080b0b7211 */ /* 0x000fe400078f18ff */
[----:B------:R-:W-:-:S02]  /*2130*/  LEA.HI R6, R6, R9, RZ, 0x3 ;  /* 0x0000000906067211 */ /* 0x000fc400078f18ff */
[----:B------:R-:W-:Y:S02]  /*2140*/  LOP3.LUT R13, R11, 0xfffffff8, RZ, 0xc0, !PT ;  /* 0xfffffff80b0d7812 */ /* 0x000fe400078ec0ff */
[----:B------:R-:W-:Y:S02]  /*2150*/  SHF.R.S32.HI R11, RZ, 0x3, R11 ;  /* 0x00000003ff0b7819 */ /* 0x000fe4000001140b */
[CC--:B------:R-:W-:Y:S02]  /*2160*/  ISETP.NE.AND P0, PT, R8.reuse, R13.reuse, PT ;  /* 0x0000000d0800720c */ /* 0x0c0fe40003f05270 */
[----:B------:R-:W-:Y:S02]  /*2170*/  IADD3 R10, -R11, 0x1, RZ ;  /* 0x000000010b0a7810 */ /* 0x000fe40007ffe1ff */
[C---:B------:R-:W-:Y:S02]  /*2180*/  ISETP.LT.AND P0, PT, R8.reuse, RZ, P0 ;  /* 0x000000ff0800720c */ /* 0x040fe40000701270 */
[----:B------:R-:W-:Y:S01]  /*2190*/  VIADDMNMX R13, R8, -R13, 0x2, PT ;  /* 0x00000002080d7446 */ /* 0x000fe2000380090d */
[----:B------:R-:W-:Y:S01]  /*21a0*/  HGMMA.64x128x16.F32.BF16 R24, gdesc[UR4], R24 ;  /* 0x01e00000041879f0 */ /* 0x000fe20008701818 */
[----:B------:R-:W-:-:S04]  /*21b0*/  USHF.R.S32.HI UR4, URZ, 0x1f, UR41 ;  /* 0x0000001f3f047899 */ /* 0x000fc80008011429 */
[----:B------:R-:W-:-:S05]  /*21c0*/  ULEA.HI UR4, UR4, UR41, URZ, 0x7 ;  /* 0x0000002904047291 */ /* 0x000fca000f8f383f */
[----:B------:R-:W-:Y:S01]  /*21d0*/  @!P0 IMAD.MOV R10, RZ, RZ, -R11 ;  /* 0x000000ffff0a8224 */ /* 0x000fe200078e0a0b */
[----:B------:R-:W-:-:S04]  /*21e0*/  USHF.R.S32.HI UR4, URZ, 0x7, UR4 ;  /* 0x000000073f047899 */ /* 0x000fc80008011404 */
[----:B------:R-:W-:Y:S01]  /*21f0*/  IADD3 R13, -R13, R10, R10 ;  /* 0x0000000a0d0d7210 */ /* 0x000fe20007ffe10a */
[----:B------:R-:W-:-:S03]  /*2200*/  UISETP.LT.AND UP0, UPT, URZ, UR4, UPT ;  /* 0x000000043f00728c */ /* 0x000fc6000bf01270 */
[----:B------:R-:W-:Y:S01]  /*2210*/  VIMNMX R13, R13, -0x20, !PT ;  /* 0xffffffe00d0d7848 */ /* 0x000fe20007fe0100 */
[----:B------:R-:W-:-:S04]  /*2220*/  USEL UR6, URZ, UR4, !UP0 ;  /* 0x000000043f067287 */ /* 0x000fc8000c000000 */
[----:B------:R-:W-:Y:S01]  /*2230*/  VIADD R13, R13, 0x20 ;  /* 0x000000200d0d7836 */ /* 0x000fe20000000000 */
[----:B------:R-:W-:-:S04]  /*2240*/  UIADD3 UR4, UR13, -UR6, URZ ;  /* 0x800000060d047290 */ /* 0x000fc8000fffe03f */
[----:B------:R-:W-:Y:S01]  /*2250*/  SHF.R.U32.HI R13, RZ, R13, R19 ;  /* 0x0000000dff0d7219 */ /* 0x000fe20000011613 */
[----:B------:R-:W-:-:S03]  /*2260*/  UISETP.GE.AND UP0, UPT, UR4, 0x1, UPT ;  /* 0x000000010400788c */ /* 0x000fc6000bf06270 */
[C---:B------:R-:W-:Y:S02]  /*2270*/  R2P PR, R13.reuse, 0x7e ;  /* 0x0000007e0d007804 */ /* 0x040fe40000000000 */
[----:B------:R-:W-:Y:S01]  /*2280*/  LOP3.LUT R10, R13, 0x1, RZ, 0xc0, !PT ;  /* 0x000000010d0a7812 */ /* 0x000fe200078ec0ff */
[----:B------:R-:W-:-:S12]  /*2290*/  HGMMA.64x128x16.F32.BF16 R24, gdesc[UR16], R24 ;  /* 0x01e00000101879f0 */ /* 0x000fd80008701818 */
[----:B------:R-:W-:-:S12]  /*22a0*/  HGMMA.64x128x16.F32.BF16 R24, gdesc[UR20], R24 ;  /* 0x01e00000141879f0 */ /* 0x000fd80008701818 */
[----:B------:R-:W-:-:S12]  /*22b0*/  HGMMA.64x128x16.F32.BF16 R24, gdesc[UR24], R24 ;  /* 0x01e00000181879f0 */ /* 0x000fd80008701818 */
[----:B------:R-:W-:-:S12]  /*22c0*/  HGMMA.64x128x16.F32.BF16 R24, gdesc[UR28], R24 ;  /* 0x01e000001c1879f0 */ /* 0x000fd80008701818 */
[----:B------:R-:W-:-:S12]  /*22d0*/  HGMMA.64x128x16.F32.BF16 R24, gdesc[UR32], R24 ;  /* 0x01e00000201879f0 */ /* 0x000fd80008701818 */
[----:B------:R-:W-:Y:S03]  /*22e0*/  HGMMA.64x128x16.F32.BF16 R24, gdesc[UR36], R24, gsb0 ;  /* 0x01e00000241879f0 */ /* 0x000fe60008001818 */
[----:B------:R-:W-:Y:S02]  /*22f0*/  WARPGROUP.DEPBAR.LE gsb0, 0x0 ;  /* 0x00008000000079c5 */ /* 0x000fe40000010000 */
[----:B------:R-:W-:Y:S02]  /*2300*/  FSEL R25, R25, -INF , P1 ;  /* 0xff80000019197808 */ /* 0x000fe40000800000 */
[----:B------:R-:W-:Y:S02]  /*2310*/  FSEL R28, R28, -INF , P2 ;  /* 0xff8000001c1c7808 */ /* 0x000fe40001000000 */
[----:B------:R-:W-:Y:S02]  /*2320*/  FSEL R29, R29, -INF , P3 ;  /* 0xff8000001d1d7808 */ /* 0x000fe40001800000 */
[----:B------:R-:W-:-:S02]  /*2330*/  FSEL R15, R32, -INF , P4 ;  /* 0xff800000200f7808 */ /* 0x000fc40002000000 */
[----:B------:R-:W-:Y:S02]  /*2340*/  FSEL R8, R33, -INF , P5 ;  /* 0xff80000021087808 */ /* 0x000fe40002800000 */
[----:B------:R-:W-:Y:S02]  /*2350*/  FSEL R17, R36, -INF , P6 ;  /* 0xff80000024117808 */ /* 0x000fe40003000000 */
[----:B------:R-:W-:Y:S02]  /*2360*/  R2P PR, R13.B1, 0x7f ;  /* 0x0000007f0d007804 */ /* 0x000fe40000001000 */
[----:B------:R-:W-:-:S03]  /*2370*/  FMNMX R14, R25, R8, !PT ;  /* 0x00000008190e7209 */ /* 0x000fc60007800000 */
[----:B------:R-:W-:Y:S02]  /*2380*/  FSEL R40, R40, -INF , P0 ;  /* 0xff80000028287808 */ /* 0x000fe40000000000 */
[----:B------:R-:W-:Y:S02]  /*2390*/  FSEL R41, R41, -INF , P1 ;  /* 0xff80000029297808 */ /* 0x000fe40000800000 */
[----:B------:R-:W-:Y:S02]  /*23a0*/  FSEL R44, R44, -INF , P2 ;  /* 0xff8000002c2c7808 */ /* 0x000fe40001000000 */
[----:B------:R-:W-:Y:S02]  /*23b0*/  FSEL R45, R45, -INF , P3 ;  /* 0xff8000002d2d7808 */ /* 0x000fe40001800000 */
[----:B------:R-:W-:Y:S02]  /*23c0*/  FSEL R48, R48, -INF , P4 ;  /* 0xff80000030307808 */ /* 0x000fe40002000000 */
[----:B------:R-:W-:-:S02]  /*23d0*/  FSEL R49, R49, -INF , P5 ;  /* 0xff80000031317808 */ /* 0x000fc40002800000 */
[----:B------:R-:W-:Y:S02]  /*23e0*/  FSEL R52, R52, -INF , P6 ;  /* 0xff80000034347808 */ /* 0x000fe40003000000 */
[----:B------:R-:W-:Y:S02]  /*23f0*/  R2P PR, R13.B2, 0x7f ;  /* 0x0000007f0d007804 */ /* 0x000fe40000002000 */
[----:B------:R-:W-:-:S03]  /*2400*/  FMNMX R14, R41, R14, !PT ;  /* 0x0000000e290e7209 */ /* 0x000fc60007800000 */
[----:B------:R-:W-:Y:S02]  /*2410*/  FSEL R56, R56, -INF , P0 ;  /* 0xff80000038387808 */ /* 0x000fe40000000000 */
[----:B------:R-:W-:Y:S02]  /*2420*/  ISETP.NE.U32.AND P0, PT, R10, 0x1, PT ;  /* 0x000000010a00780c */ /* 0x000fe40003f05070 */
[----:B------:R-:W-:Y:S02]  /*2430*/  FSEL R57, R57, -INF , P1 ;  /* 0xff80000039397808 */ /* 0x000fe40000800000 */
[----:B------:R-:W-:Y:S02]  /*2440*/  FSEL R24, R24, -INF , !P0 ;  /* 0xff80000018187808 */ /* 0x000fe40004000000 */
[----:B------:R-:W-:Y:S02]  /*2450*/  LOP3.LUT P0, RZ, R13, 0x80, RZ, 0xc0, !PT ;  /* 0x000000800dff7812 */ /* 0x000fe4000780c0ff */
[----:B------:R-:W-:-:S02]  /*2460*/  FSEL R60, R60, -INF , P2 ;  /* 0xff8000003c3c7808 */ /* 0x000fc40001000000 */
[----:B------:R-:W-:Y:S02]  /*2470*/  FSEL R10, R37, -INF , P0 ;  /* 0xff800000250a7808 */ /* 0x000fe40000000000 */
[----:B------:R-:W-:Y:S02]  /*2480*/  LOP3.LUT P0, RZ, R13, 0x8000, RZ, 0xc0, !PT ;  /* 0x000080000dff7812 */ /* 0x000fe4000780c0ff */
[----:B------:R-:W-:Y:S02]  /*2490*/  FSEL R61, R61, -INF , P3 ;  /* 0xff8000003d3d7808 */ /* 0x000fe40001800000 */
[----:B------:R-:W-:Y:S02]  /*24a0*/  FSEL R53, R53, -INF , P0 ;  /* 0xff80000035357808 */ /* 0x000fe40000000000 */
[----:B------:R-:W-:Y:S02]  /*24b0*/  LOP3.LUT P0, RZ, R13, 0x800000, RZ, 0xc0, !PT ;  /* 0x008000000dff7812 */ /* 0x000fe4000780c0ff */
[----:B------:R-:W-:-:S02]  /*24c0*/  FSEL R64, R64, -INF , P4 ;  /* 0xff80000040407808 */ /* 0x000fc40002000000 */
[----:B------:R-:W-:Y:S02]  /*24d0*/  FSEL R69, R69, -INF , P0 ;  /* 0xff80000045457808 */ /* 0x000fe40000000000 */
[----:B------:R-:W-:Y:S02]  /*24e0*/  FSEL R65, R65, -INF , P5 ;  /* 0xff80000041417808 */ /* 0x000fe40002800000 */
[----:B------:R-:W-:Y:S02]  /*24f0*/  FSEL R68, R68, -INF , P6 ;  /* 0xff80000044447808 */ /* 0x000fe40003000000 */
[----:B------:R-:W-:Y:S02]  /*2500*/  R2P PR, R13.B3, 0x7f ;  /* 0x0000007f0d007804 */ /* 0x000fe40000003000 */
[----:B------:R-:W-:Y:S02]  /*2510*/  FMNMX R11, R24, R15, !PT ;  /* 0x0000000f180b7209 */ /* 0x000fe40007800000 */
[----:B------:R-:W-:-:S02]  /*2520*/  FMNMX R16, R29, R10, !PT ;  /* 0x0000000a1d107209 */ /* 0x000fc40007800000 */
[----:B------:R-:W-:Y:S02]  /*2530*/  FSEL R72, R72, -INF , P0 ;  /* 0xff80000048487808 */ /* 0x000fe40000000000 */
[----:B------:R-:W-:Y:S02]  /*2540*/  ISETP.GT.AND P0, PT, R13, -0x1, PT ;  /* 0xffffffff0d00780c */ /* 0x000fe40003f04270 */
[----:B------:R-:W-:Y:S02]  /*2550*/  FMNMX R13, R28, R17, !PT ;  /* 0x000000111c0d7209 */ /* 0x000fe40007800000 */
[----:B------:R-:W-:Y:S02]  /*2560*/  FMNMX R11, R40, R11, !PT ;  /* 0x0000000b280b7209 */ /* 0x000fe40007800000 */
[----:B------:R-:W-:Y:S02]  /*2570*/  FMNMX R13, R44, R13, !PT ;  /* 0x0000000d2c0d7209 */ /* 0x000fe40007800000 */
[----:B------:R-:W-:-:S02]  /*2580*/  FMNMX R16, R45, R16, !PT ;  /* 0x000000102d107209 */ /* 0x000fc40007800000 */
[----:B------:R-:W-:Y:S02]  /*2590*/  FMNMX R11, R48, R11, !PT ;  /* 0x0000000b300b7209 */ /* 0x000fe40007800000 */
[----:B------:R-:W-:Y:S02]  /*25a0*/  FMNMX R14, R49, R14, !PT ;  /* 0x0000000e310e7209 */ /* 0x000fe40007800000 */
[----:B------:R-:W-:Y:S02]  /*25b0*/  FMNMX R13, R52, R13, !PT ;  /* 0x0000000d340d7209 */ /* 0x000fe40007800000 */
[----:B------:R-:W-:Y:S02]  /*25c0*/  FMNMX R16, R53, R16, !PT ;  /* 0x0000001035107209 */ /* 0x000fe40007800000 */
[----:B------:R-:W-:Y:S02]  /*25d0*/  FMNMX R11, R56, R11, !PT ;  /* 0x0000000b380b7209 */ /* 0x000fe40007800000 */
[----:B------:R-:W-:-:S02]  /*25e0*/  FMNMX R14, R57, R14, !PT ;  /* 0x0000000e390e7209 */ /* 0x000fc40007800000 */
[----:B------:R-:W-:Y:S02]  /*25f0*/  FMNMX R13, R60, R13, !PT ;  /* 0x0000000d3c0d7209 */ /* 0x000fe40007800000 */
[----:B------:R-:W-:Y:S02]  /*2600*/  FMNMX R16, R61, R16, !PT ;  /* 0x000000103d107209 */ /* 0x000fe40007800000 */
[----:B------:R-:W-:Y:S02]  /*2610*/  FSEL R73, R73, -INF , P1 ;  /* 0xff80000049497808 */ /* 0x000fe40000800000 */
[----:B------:R-:W-:Y:S02]  /*2620*/  FSEL R76, R76, -INF , P2 ;  /* 0xff8000004c4c7808 */ /* 0x000fe40001000000 */
[----:B------:R-:W-:Y:S02]  /*2630*/  FSEL R77, R77, -INF , P3 ;  /* 0xff8000004d4d7808 */ /* 0x000fe40001800000 */
[----:B------:R-:W-:-:S02]  /*2640*/  FMNMX R11, R64, R11, !PT ;  /* 0x0000000b400b7209 */ /* 0x000fc40007800000 */
[----:B------:R-:W-:Y:S02]  /*2650*/  FMNMX R14, R65, R14, !PT ;  /* 0x0000000e410e7209 */ /* 0x000fe40007800000 */
[----:B------:R-:W-:Y:S02]  /*2660*/  FMNMX R13, R68, R13, !PT ;  /* 0x0000000d440d7209 */ /* 0x000fe40007800000 */
[----:B------:R-:W-:Y:S02]  /*2670*/  FMNMX R16, R69, R16, !PT ;  /* 0x0000001045107209 */ /* 0x000fe40007800000 */
[----:B------:R-:W-:Y:S02]  /*2680*/  FSEL R85, R85, -INF , !P0 ;  /* 0xff80000055557808 */ /* 0x000fe40004000000 */
[----:B------:R-:W-:Y:S02]  /*2690*/  FSEL R80, R80, -INF , P4 ;  /* 0xff80000050507808 */ /* 0x000fe40002000000 */
[----:B------:R-:W-:-:S02]  /*26a0*/  FSEL R81, R81, -INF , P5 ;  /* 0xff80000051517808 */ /* 0x000fc40002800000 */
[----:B------:R-:W-:Y:S02]  /*26b0*/  FSEL R84, R84, -INF , P6 ;  /* 0xff80000054547808 */ /* 0x000fe40003000000 */
[----:B------:R-:W-:Y:S02]  /*26c0*/  FMNMX R11, R72, R11, !PT ;  /* 0x0000000b480b7209 */ /* 0x000fe40007800000 */
        /* <DEDUP_REMOVED lines=9> */
[----:B------:R-:W-:-:S02]  /*2760*/  LOP3.LUT R14, R6, 0xfffffff8, RZ, 0xc0, !PT ;  /* 0xfffffff8060e7812 */ /* 0x000fc400078ec0ff */
[----:B------:R-:W-:Y:S02]  /*2770*/  FMNMX R16, R11, R16, !PT ;  /* 0x000000100b107209 */ /* 0x000fe40007800000 */
[CC--:B------:R-:W-:Y:S02]  /*2780*/  ISETP.NE.AND P0, PT, R9.reuse, R14.reuse, PT ;  /* 0x0000000e0900720c */ /* 0x0c0fe40003f05270 */
[C---:B------:R-:W-:Y:S01]  /*2790*/  VIADDMNMX R14, R9.reuse, -R14, 0x2, PT ;  /* 0x00000002090e7446 */ /* 0x040fe2000380090e */
[----:B------:R-:W1:Y:S01]  /*27a0*/  SHFL.BFLY PT, R11, R16, 0x2, 0x1f ;  /* 0x0c401f00100b7f89 */ /* 0x000e6200000e0000 */
[----:B------:R-:W-:Y:S02]  /*27b0*/  ISETP.LT.AND P0, PT, R9, RZ, P0 ;  /* 0x000000ff0900720c */ /* 0x000fe40000701270 */
[----:B-1----:R-:W-:Y:S02]  /*27c0*/  FMNMX R18, R16, R11, !PT ;  /* 0x0000000b10127209 */ /* 0x002fe40007800000 */
[----:B------:R-:W-:-:S03]  /*27d0*/  SHF.R.S32.HI R11, RZ, 0x3, R6 ;  /* 0x00000003ff0b7819 */ /* 0x000fc60000011406 */
[----:B------:R-:W1:Y:S02]  /*27e0*/  SHFL.BFLY PT, R13, R18, 0x1, 0x1f ;  /* 0x0c201f00120d7f89 */ /* 0x000e6400000e0000 */
[----:B-1----:R-:W-:Y:S02]  /*27f0*/  FMNMX R6, R18, R13, !PT ;  /* 0x0000000d12067209 */ /* 0x002fe40007800000 */
[----:B------:R-:W-:Y:S02]  /*2800*/  IADD3 R13, -R11, 0x1, RZ ;  /* 0x000000010b0d7810 */ /* 0x000fe40007ffe1ff */
[----:B------:R-:W-:Y:S01]  /*2810*/  @!P0 IMAD.MOV R13, RZ, RZ, -R11 ;  /* 0x000000ffff0d8224 */ /* 0x000fe200078e0a0b */
[----:B------:R-:W-:-:S04]  /*2820*/  FSETP.NEU.AND P1, PT, R6, -INF , PT ;  /* 0xff8000000600780b */ /* 0x000fc80003f2d000 */
[----:B------:R-:W-:Y:S02]  /*2830*/  IADD3 R14, -R14, R13, R13 ;  /* 0x0000000d0e0e7210 */ /* 0x000fe40007ffe10d */
[----:B------:R-:W-:Y:S02]  /*2840*/  FSEL R9, R6, RZ, P1 ;  /* 0x000000ff06097208 */ /* 0x000fe40000800000 */
[----:B------:R-:W-:-:S03]  /*2850*/  VIMNMX R14, R14, -0x20, !PT ;  /* 0xffffffe00e0e7848 */ /* 0x000fc60007fe0100 */
[----:B------:R-:W-:Y:S02]  /*2860*/  FMUL R18, R9, UR15 ;  /* 0x0000000f09127c20 */ /* 0x000fe40008400000 */
[----:B------:R-:W-:Y:S02]  /*2870*/  VIADD R14, R14, 0x20 ;  /* 0x000000200e0e7836 */ /* 0x000fe40000000000 */
[--C-:B------:R-:W-:Y:S01]  /*2880*/  FFMA R9, R25, UR15, -R18.reuse ;  /* 0x0000000f19097c23 */ /* 0x100fe20008000812 */
[--C-:B------:R-:W-:Y:S01]  /*2890*/  FFMA R13, R8, UR15, -R18.reuse ;  /* 0x0000000f080d7c23 */ /* 0x100fe20008000812 */
[--C-:B------:R-:W-:Y:S01]  /*28a0*/  FFMA R176, R15, UR15, -R18.reuse ;  /* 0x0000000f0fb07c23 */ /* 0x100fe20008000812 */
[----:B------:R-:W-:Y:S01]  /*28b0*/  SHF.R.U32.HI R14, RZ, R14, R19 ;  /* 0x0000000eff0e7219 */ /* 0x000fe20000011613 */
[--C-:B------:R-:W-:Y:S01]  /*28c0*/  FFMA R15, R10, UR15, -R18.reuse ;  /* 0x0000000f0a0f7c23 */ /* 0x100fe20008000812 */
[--C-:B------:R-:W-:Y:S01]  /*28d0*/  FFMA R11, R29, UR15, -R18.reuse ;  /* 0x0000000f1d0b7c23 */ /* 0x100fe20008000812 */
[--C-:B------:R-:W-:Y:S01]  /*28e0*/  FFMA R180, R24, UR15, -R18.reuse ;  /* 0x0000000f18b47c23 */ /* 0x100fe20008000812 */
[----:B------:R-:W-:Y:S01]  /*28f0*/  R2P PR, R14, 0x7e ;  /* 0x0000007e0e007804 */ /* 0x000fe20000000000 */
[--C-:B------:R-:W-:Y:S01]  /*2900*/  FFMA R182, R28, UR15, -R18.reuse ;  /* 0x0000000f1cb67c23 */ /* 0x100fe20008000812 */
[----:B------:R-:W-:Y:S01]  /*2910*/  LOP3.LUT R8, R14, 0x1, RZ, 0xc0, !PT ;  /* 0x000000010e087812 */ /* 0x000fe200078ec0ff */
[----:B------:R-:W-:Y:S01]  /*2920*/  MUFU.EX2 R9, R9 ;  /* 0x0000000900097308 */ /* 0x000fe20000000800 */
[--C-:B------:R-:W-:Y:S01]  /*2930*/  FFMA R178, R17, UR15, -R18.reuse ;  /* 0x0000000f11b27c23 */ /* 0x100fe20008000812 */
[----:B------:R-:W-:Y:S01]  /*2940*/  FSEL R27, R27, -INF , P1 ;  /* 0xff8000001b1b7808 */ /* 0x000fe20000800000 */
[--C-:B------:R-:W-:Y:S01]  /*2950*/  FFMA R172, R40, UR15, -R18.reuse ;  /* 0x0000000f28ac7c23 */ /* 0x100fe20008000812 */
[----:B------:R-:W-:Y:S01]  /*2960*/  FSEL R30, R30, -INF , P2 ;  /* 0xff8000001e1e7808 */ /* 0x000fe20001000000 */
[--C-:B------:R-:W-:Y:S01]  /*2970*/  FFMA R17, R41, UR15, -R18.reuse ;  /* 0x0000000f29117c23 */ /* 0x100fe20008000812 */
[----:B------:R-:W-:Y:S01]  /*2980*/  FSEL R31, R31, -INF , P3 ;  /* 0xff8000001f1f7808 */ /* 0x000fe20001800000 */
[--C-:B------:R-:W-:Y:S01]  /*2990*/  FFMA R174, R44, UR15, -R18.reuse ;  /* 0x0000000f2cae7c23 */ /* 0x100fe20008000812 */
[----:B------:R-:W-:Y:S01]  /*29a0*/  FSEL R25, R34, -INF , P4 ;  /* 0xff80000022197808 */ /* 0x000fe20002000000 */
[----:B------:R-:W-:Y:S01]  /*29b0*/  MUFU.EX2 R180, R180 ;  /* 0x000000b400b47308 */ /* 0x000fe20000000800 */
[----:B------:R-:W-:Y:S01]  /*29c0*/  FSEL R16, R35, -INF , P5 ;  /* 0xff80000023107808 */ /* 0x000fe20002800000 */
[--C-:B------:R-:W-:Y:S01]  /*29d0*/  FFMA R19, R45, UR15, -R18.reuse ;  /* 0x0000000f2d137c23 */ /* 0x100fe20008000812 */
[----:B------:R-:W-:Y:S01]  /*29e0*/  FSEL R33, R38, -INF , P6 ;  /* 0xff80000026217808 */ /* 0x000fe20003000000 */
[--C-:B------:R-:W-:Y:S01]  /*29f0*/  FFMA R168, R48, UR15, -R18.reuse ;  /* 0x0000000f30a87c23 */ /* 0x100fe20008000812 */
[----:B------:R-:W-:Y:S01]  /*2a00*/  R2P PR, R14.B1, 0x7f ;  /* 0x0000007f0e007804 */ /* 0x000fe20000001000 */
[--C-:B------:R-:W-:Y:S01]  /*2a10*/  FFMA R21, R49, UR15, -R18.reuse ;  /* 0x0000000f31157c23 */ /* 0x100fe20008000812 */
[----:B------:R-:W-:Y:S01]  /*2a20*/  FMNMX R29, R30, R33, !PT ;  /* 0x000000211e1d7209 */ /* 0x000fe20007800000 */
        /* <DEDUP_REMOVED lines=16> */
[----:B------:R-:W-:Y:S01]  /*2b30*/  R2P PR, R14.B2, 0x7f ;  /* 0x0000007f0e007804 */ /* 0x000fe20000002000 */
[--C-:B------:R-:W-:Y:S01]  /*2b40*/  FFMA R69, R69, UR15, -R18.reuse ;  /* 0x0000000f45457c23 */ /* 0x100fe20008000812 */
[----:B------:R-:W-:Y:S01]  /*2b50*/  FMNMX R29, R46, R29, !PT ;  /* 0x0000001d2e1d7209 */ /* 0x000fe20007800000 */
[--C-:B------:R-:W-:Y:S01]  /*2b60*/  FFMA R72, R72, UR15, -R18.reuse ;  /* 0x0000000f48487c23 */ /* 0x100fe20008000812 */
[--C-:B------:R-:W-:Y:S01]  /*2b70*/  FFMA R73, R73, UR15, -R18.reuse ;  /* 0x0000000f49497c23 */ /* 0x100fe20008000812 */
[----:B------:R-:W-:Y:S01]  /*2b80*/  FSEL R58, R58, -INF , P0 ;  /* 0xff8000003a3a7808 */ /* 0x000fe20000000000 */
[--C-:B------:R-:W-:Y:S01]  /*2b90*/  FFMA R76, R76, UR15, -R18.reuse ;  /* 0x0000000f4c4c7c23 */ /* 0x100fe20008000812 */
[----:B------:R-:W-:Y:S01]  /*2ba0*/  ISETP.NE.U32.AND P0, PT, R8, 0x1, PT ;  /* 0x000000010800780c */ /* 0x000fe20003f05070 */
[--C-:B------:R-:W-:Y:S01]  /*2bb0*/  FFMA R77, R77, UR15, -R18.reuse ;  /* 0x0000000f4d4d7c23 */ /* 0x100fe20008000812 */
[----:B------:R-:W-:Y:S01]  /*2bc0*/  FSEL R59, R59, -INF , P1 ;  /* 0xff8000003b3b7808 */ /* 0x000fe20000800000 */
[--C-:B------:R-:W-:Y:S01]  /*2bd0*/  FFMA R80, R80, UR15, -R18.reuse ;  /* 0x0000000f50507c23 */ /* 0x100fe20008000812 */
[----:B------:R-:W-:Y:S01]  /*2be0*/  FSEL R26, R26, -INF , !P0 ;  /* 0xff8000001a1a7808 */ /* 0x000fe20004000000 */
[--C-:B------:R-:W-:Y:S01]  /*2bf0*/  FFMA R81, R81, UR15, -R18.reuse ;  /* 0x0000000f51517c23 */ /* 0x100fe20008000812 */
[----:B------:R-:W-:Y:S01]  /*2c00*/  LOP3.LUT P0, RZ, R14, 0x80, RZ, 0xc0, !PT ;  /* 0x000000800eff7812 */ /* 0x000fe2000780c0ff */
[----:B------:R-:W-:Y:S01]  /*2c10*/  FFMA R84, R84, UR15, -R18 ;  /* 0x0000000f54547c23 */ /* 0x000fe20008000812 */
[----:B------:R-:W-:Y:S01]  /*2c20*/  FSEL R62, R62, -INF , P2 ;  /* 0xff8000003e3e7808 */ /* 0x000fe20001000000 */
[----:B------:R-:W-:Y:S01]  /*2c30*/  MUFU.EX2 R11, R11 ;  /* 0x0000000b000b7308 */ /* 0x000fe20000000800 */
[----:B------:R-:W-:-:S02]  /*2c40*/  FSEL R10, R39, -INF , P0 ;  /* 0xff800000270a7808 */ /* 0x000fc40000000000 */
[C---:B------:R-:W-:Y:S02]  /*2c50*/  LOP3.LUT P0, RZ, R14.reuse, 0x8000, RZ, 0xc0, !PT ;  /* 0x000080000eff7812 */ /* 0x040fe4000780c0ff */
[----:B------:R-:W-:Y:S02]  /*2c60*/  FSEL R63, R63, -INF , P3 ;  /* 0xff8000003f3f7808 */ /* 0x000fe40001800000 */
[----:B------:R-:W-:Y:S01]  /*2c70*/  FSEL R55, R55, -INF , P0 ;  /* 0xff80000037377808 */ /* 0x000fe20000000000 */
[----:B------:R-:W-:Y:S01]  /*2c80*/  MUFU.EX2 R176, R176 ;  /* 0x000000b000b07308 */ /* 0x000fe20000000800 */
[----:B------:R-:W-:Y:S02]  /*2c90*/  LOP3.LUT P0, RZ, R14, 0x800000, RZ, 0xc0, !PT ;  /* 0x008000000eff7812 */ /* 0x000fe4000780c0ff */
[----:B------:R-:W-:Y:S02]  /*2ca0*/  FSEL R66, R66, -INF , P4 ;  /* 0xff80000042427808 */ /* 0x000fe40002000000 */
[----:B------:R-:W-:-:S02]  /*2cb0*/  FSEL R71, R71, -INF , P0 ;  /* 0xff80000047477808 */ /* 0x000fc40000000000 */
[----:B------:R-:W-:Y:S01]  /*2cc0*/  FSEL R67, R67, -INF , P5 ;  /* 0xff80000043437808 */ /* 0x000fe20002800000 */
[----:B------:R-:W-:Y:S01]  /*2cd0*/  MUFU.EX2 R13, R13 ;  /* 0x0000000d000d7308 */ /* 0x000fe20000000800 */
[----:B------:R-:W-:Y:S02]  /*2ce0*/  FSEL R70, R70, -INF , P6 ;  /* 0xff80000046467808 */ /* 0x000fe40003000000 */
[----:B------:R-:W-:Y:S02]  /*2cf0*/  R2P PR, R14.B3, 0x7f ;  /* 0x0000007f0e007804 */ /* 0x000fe40000003000 */
[----:B------:R-:W-:Y:S02]  /*2d00*/  FMNMX R23, R26, R25, !PT ;  /* 0x000000191a177209 */ /* 0x000fe40007800000 */
[----:B------:R-:W-:Y:S01]  /*2d10*/  FMNMX R8, R27, R16, !PT ;  /* 0x000000101b087209 */ /* 0x000fe20007800000 */
[----:B------:R-:W-:Y:S01]  /*2d20*/  MUFU.EX2 R178, R178 ;  /* 0x000000b200b27308 */ /* 0x000fe20000000800 */
[----:B------:R-:W-:-:S02]  /*2d30*/  FSEL R74, R74, -INF , P0 ;  /* 0xff8000004a4a7808 */ /* 0x000fc40000000000 */
[----:B------:R-:W-:Y:S02]  /*2d40*/  ISETP.GT.AND P0, PT, R14, -0x1, PT ;  /* 0xffffffff0e00780c */ /* 0x000fe40003f04270 */
[----:B------:R-:W-:Y:S02]  /*2d50*/  FMNMX R14, R31, R10, !PT ;  /* 0x0000000a1f0e7209 */ /* 0x000fe40007800000 */
[----:B------:R-:W-:Y:S01]  /*2d60*/  FMNMX R35, R42, R23, !PT ;  /* 0x000000172a237209 */ /* 0x000fe20007800000 */
[--C-:B------:R-:W-:Y:S01]  /*2d70*/  FFMA R23, R53, UR15, -R18.reuse ;  /* 0x0000000f35177c23 */ /* 0x100fe20008000812 */
[----:B------:R-:W-:Y:S01]  /*2d80*/  FMNMX R8, R43, R8, !PT ;  /* 0x000000082b087209 */ /* 0x000fe20007800000 */
[----:B------:R-:W-:Y:S01]  /*2d90*/  FFMA R18, R85, UR15, -R18 ;  /* 0x0000000f55127c23 */ /* 0x000fe20008000812 */
[----:B------:R-:W-:Y:S01]  /*2da0*/  FMNMX R14, R47, R14, !PT ;  /* 0x0000000e2f0e7209 */ /* 0x000fe20007800000 */
[----:B------:R-:W-:Y:S01]  /*2db0*/  MUFU.EX2 R15, R15 ;  /* 0x0000000f000f7308 */ /* 0x000fe20000000800 */
[----:B------:R-:W-:-:S02]  /*2dc0*/  FMNMX R35, R50, R35, !PT ;  /* 0x0000002332237209 */ /* 0x000fc40007800000 */
[----:B------:R-:W-:Y:S02]  /*2dd0*/  FMNMX R8, R51, R8, !PT ;  /* 0x0000000833087209 */ /* 0x000fe40007800000 */
[----:B------:R-:W-:Y:S02]  /*2de0*/  FMNMX R29, R54, R29, !PT ;  /* 0x0000001d361d7209 */ /* 0x000fe40007800000 */
[----:B------:R-:W-:Y:S01]  /*2df0*/  FMNMX R14, R55, R14, !PT ;  /* 0x0000000e370e7209 */ /* 0x000fe20007800000 */
[----:B------:R-:W-:Y:S01]  /*2e00*/  MUFU.EX2 R172, R172 ;  /* 0x000000ac00ac7308 */ /* 0x000fe20000000800 */
[----:B------:R-:W-:Y:S02]  /*2e10*/  FMNMX R35, R58, R35, !PT ;  /* 0x000000233a237209 */ /* 0x000fe40007800000 */
[----:B------:R-:W-:Y:S02]  /*2e20*/  FMNMX R8, R59, R8, !PT ;  /* 0x000000083b087209 */ /* 0x000fe40007800000 */
[----:B------:R-:W-:-:S02]  /*2e30*/  FMNMX R29, R62, R29, !PT ;  /* 0x0000001d3e1d7209 */ /* 0x000fc40007800000 */
[----:B------:R-:W-:Y:S01]  /*2e40*/  FMNMX R14, R63, R14, !PT ;  /* 0x0000000e3f0e7209 */ /* 0x000fe20007800000 */
[----:B------:R-:W-:Y:S01]  /*2e50*/  MUFU.EX2 R17, R17 ;  /* 0x0000001100117308 */ /* 0x000fe20000000800 */
[----:B------:R-:W-:Y:S02]  /*2e60*/  FSEL R75, R75, -INF , P1 ;  /* 0xff8000004b4b7808 */ /* 0x000fe40000800000 */
[----:B------:R-:W-:Y:S02]  /*2e70*/  FSEL R78, R78, -INF , P2 ;  /* 0xff8000004e4e7808 */ /* 0x000fe40001000000 */
[----:B------:R-:W-:Y:S02]  /*2e80*/  FSEL R79, R79, -INF , P3 ;  /* 0xff8000004f4f7808 */ /* 0x000fe40001800000 */
[----:B------:R-:W-:Y:S01]  /*2e90*/  FMNMX R35, R66, R35, !PT ;  /* 0x0000002342237209 */ /* 0x000fe20007800000 */
[----:B------:R-:W-:Y:S01]  /*2ea0*/  MUFU.EX2 R174, R174 ;  /* 0x000000ae00ae7308 */ /* 0x000fe20000000800 */
[----:B------:R-:W-:-:S02]  /*2eb0*/  FMNMX R8, R67, R8, !PT ;  /* 0x0000000843087209 */ /* 0x000fc40007800000 */
[----:B------:R-:W-:Y:S02]  /*2ec0*/  FMNMX R29, R70, R29, !PT ;  /* 0x0000001d461d7209 */ /* 0x000fe40007800000 */
[----:B------:R-:W-:Y:S02]  /*2ed0*/  FMNMX R14, R71, R14, !PT ;  /* 0x0000000e470e7209 */ /* 0x000fe40007800000 */
[----:B------:R-:W-:Y:S01]  /*2ee0*/  FSEL R87, R87, -INF , !P0 ;  /* 0xff80000057577808 */ /* 0x000fe20004000000 */
[----:B------:R-:W-:Y:S01]  /*2ef0*/  MUFU.EX2 R19, R19 ;  /* 0x0000001300137308 */ /* 0x000fe20000000800 */
[----:B------:R-:W-:Y:S02]  /*2f00*/  FSEL R82, R82, -INF , P4 ;  /* 0xff80000052527808 */ /* 0x000fe40002000000 */
[----:B------:R-:W-:Y:S02]  /*2f10*/  FSEL R83, R83, -INF , P5 ;  /* 0xff80000053537808 */ /* 0x000fe40002800000 */
[----:B------:R-:W-:-:S02]  /*2f20*/  FSEL R86, R86, -INF , P6 ;  /* 0xff80000056567808 */ /* 0x000fc40003000000 */
[----:B------:R-:W-:Y:S01]  /*2f30*/  FMNMX R35, R74, R35, !PT ;  /* 0x000000234a237209 */ /* 0x000fe20007800000 */
[----:B------:R-:W-:Y:S01]  /*2f40*/  MUFU.EX2 R168, R168 ;  /* 0x000000a800a87308 */ /* 0x000fe20000000800 */
[----:B------:R-:W-:Y:S02]  /*2f50*/  FMNMX R8, R75, R8, !PT ;  /* 0x000000084b087209 */ /* 0x000fe40007800000 */
[----:B------:R-:W-:Y:S02]  /*2f60*/  FMNMX R29, R78, R29, !PT ;  /* 0x0000001d4e1d7209 */ /* 0x000fe40007800000 */
[----:B------:R-:W-:Y:S02]  /*2f70*/  FMNMX R14, R79, R14, !PT ;  /* 0x0000000e4f0e7209 */ /* 0x000fe40007800000 */
        /* <DEDUP_REMOVED lines=8> */
[----:B------:R-:W-:Y:S02]  /*3000*/  LOP3.LUT P2, RZ, R12, 0x1f, RZ, 0xc0, !PT ;  /* 0x0000001f0cff7812 */ /* 0x000fe4000784c0ff */
[----:B------:R-:W-:-:S03]  /*3010*/  FMNMX R8, R8, R29, !PT ;  /* 0x0000001d08087209 */ /* 0x000fc60007800000 */
[----:B------:R-:W-:Y:S02]  /*3020*/  MUFU.EX2 R23, R23 ;  /* 0x0000001700177308 */ /* 0x000fe40000000800 */
[----:B------:R-:W1:Y:S06]  /*3030*/  SHFL.BFLY PT, R29, R8, 0x2, 0x1f ;  /* 0x0c401f00081d7f89 */ /* 0x000e6c00000e0000 */
[----:B------:R-:W-:Y:S01]  /*3040*/  @!P2 IMAD.MOV.U32 R12, RZ, RZ, 0x1 ;  /* 0x00000001ff0ca424 */ /* 0x000fe200078e00ff */
[----:B------:R-:W-:Y:S03]  /*3050*/  MUFU.EX2 R152, R152 ;  /* 0x0000009800987308 */ /* 0x000fe60000000800 */
[----:B------:R2:W-:Y:S05]  /*3060*/  @!P2 SYNCS.ARRIVE.TRANS64.ART0 RZ, [UR8+0x18], R12 ;  /* 0x0000180cffffa9a7 */ /* 0x0005ea0008500008 */
[----:B------:R-:W-:Y:S08]  /*3070*/  MUFU.EX2 R57, R57 ;  /* 0x0000003900397308 */ /* 0x000ff00000000800 */
[----:B------:R-:W-:Y:S01]  /*3080*/  MUFU.EX2 R60, R60 ;  /* 0x0000003c003c7308 */ /* 0x000fe20000000800 */
[----:B-1----:R-:W-:-:S05]  /*3090*/  FMNMX R29, R8, R29, !PT ;  /* 0x0000001d081d7209 */ /* 0x002fca0007800000 */
[----:B------:R-:W1:Y:S02]  /*30a0*/  SHFL.BFLY PT, R8, R29, 0x1, 0x1f ;  /* 0x0c201f001d087f89 */ /* 0x000e6400000e0000 */
[----:B------:R-:W3:Y:S08]  /*30b0*/  MUFU.EX2 R61, R61 ;  /* 0x0000003d003d7308 */ /* 0x000ef00000000800 */
[----:B------:R-:W-:Y:S08]  /*30c0*/  MUFU.EX2 R64, R64 ;  /* 0x0000004000407308 */ /* 0x000ff00000000800 */
[----:B------:R-:W4:Y:S01]  /*30d0*/  MUFU.EX2 R65, R65 ;  /* 0x0000004100417308 */ /* 0x000f220000000800 */
[----:B---3--:R-:W-:-:S02]  /*30e0*/  F2FP.BF16.F32.PACK_AB R154, R61, R60 ;  /* 0x0000003c3d9a723e */ /* 0x008fc400000010ff */
[----:B-1----:R-:W-:-:S05]  /*30f0*/  FMNMX R8, R29, R8, !PT ;  /* 0x000000081d087209 */ /* 0x002fca0007800000 */
[----:B------:R-:W-:Y:S01]  /*3100*/  MUFU.EX2 R29, R18 ;  /* 0x00000012001d7308 */ /* 0x000fe20000000800 */
[----:B------:R-:W-:-:S04]  /*3110*/  FSETP.NEU.AND P0, PT, R8, -INF , PT ;  /* 0xff8000000800780b */ /* 0x000fc80003f0d000 */
[----:B------:R-:W-:-:S03]  /*3120*/  FSEL R14, R8, RZ, P0 ;  /* 0x000000ff080e7208 */ /* 0x000fc60000000000 */
[----:B------:R-:W-:Y:S01]  /*3130*/  MUFU.EX2 R68, R68 ;  /* 0x0000004400447308 */ /* 0x000fe20000000800 */
[----:B------:R-:W-:Y:S01]  /*3140*/  PLOP3.LUT P0, PT, PT, PT, UP0, 0x80, 0x0 ;  /* 0x000000000000781c */ /* 0x000fe20003f0f008 */
[----:B------:R-:W-:Y:S01]  /*3150*/  UISETP.GT.AND UP0, UPT, UR4, URZ, UPT ;  /* 0x0000003f0400728c */ /* 0x000fe2000bf04270 */
[----:B------:R-:W-:Y:S01]  /*3160*/  FMUL R14, R14, UR15 ;  /* 0x0000000f0e0e7c20 */ /* 0x000fe20008400000 */
[----:B----4-:R-:W-:Y:S01]  /*3170*/  F2FP.BF16.F32.PACK_AB R156, R65, R64 ;  /* 0x00000040419c723e */ /* 0x010fe200000010ff */
[----:B------:R-:W-:Y:S02]  /*3180*/  UMOV UR4, URZ ;  /* 0x0000003f00047c82 */ /* 0x000fe40008000000 */
[--C-:B------:R-:W-:Y:S01]  /*3190*/  FFMA R10, R10, UR15, -R14.reuse ;  /* 0x0000000f0a0a7c23 */ /* 0x100fe2000800080e */
[--C-:B------:R-:W-:Y:S01]  /*31a0*/  FFMA R25, R25, UR15, -R14.reuse ;  /* 0x0000000f19197c23 */ /* 0x100fe2000800080e */
[--C-:B------:R-:W-:Y:S01]  /*31b0*/  FFMA R26, R26, UR15, -R14.reuse ;  /* 0x0000000f1a1a7c23 */ /* 0x100fe2000800080e */
[--C-:B------:R-:W-:Y:S01]  /*31c0*/  FFMA R27, R27, UR15, -R14.reuse ;  /* 0x0000000f1b1b7c23 */ /* 0x100fe2000800080e */
[----:B------:R1:W-:Y:S01]  /*31d0*/  MUFU.EX2 R18, R10 ;  /* 0x0000000a00127308 */ /* 0x0003e20000000800 */
[--C-:B------:R-:W-:Y:S01]  /*31e0*/  FFMA R30, R30, UR15, -R14.reuse ;  /* 0x0000000f1e1e7c23 */ /* 0x100fe2000800080e */
[--C-:B------:R-:W-:Y:S01]  /*31f0*/  FFMA R31, R31, UR15, -R14.reuse ;  /* 0x0000000f1f1f7c23 */ /* 0x100fe2000800080e */
[--C-:B------:R-:W-:Y:S01]  /*3200*/  FFMA R16, R16, UR15, -R14.reuse ;  /* 0x0000000f10107c23 */ /* 0x100fe2000800080e */
[--C-:B------:R-:W-:Y:S01]  /*3210*/  FFMA R33, R33, UR15, -R14.reuse ;  /* 0x0000000f21217c23 */ /* 0x100fe2000800080e */
[--C-:B------:R-:W-:Y:S01]  /*3220*/  FFMA R42, R42, UR15, -R14.reuse ;  /* 0x0000000f2a2a7c23 */ /* 0x100fe2000800080e */
[--C-:B------:R-:W-:Y:S01]  /*3230*/  FFMA R43, R43, UR15, -R14.reuse ;  /* 0x0000000f2b2b7c23 */ /* 0x100fe2000800080e */
[----:B------:R-:W-:Y:S01]  /*3240*/  FFMA R46, R46, UR15, -R14 ;  /* 0x0000000f2e2e7c23 */ /* 0x000fe2000800080e */
[----:B------:R3:W-:Y:S01]  /*3250*/  MUFU.EX2 R177, R25 ;  /* 0x0000001900b17308 */ /* 0x0007e20000000800 */
[----:B-1----:R-:W-:Y:S01]  /*3260*/  FADD R10, RZ, R180 ;  /* 0x000000b4ff0a7221 */ /* 0x002fe20000000000 */
[--C-:B------:R-:W-:Y:S01]  /*3270*/  FFMA R47, R47, UR15, -R14.reuse ;  /* 0x0000000f2f2f7c23 */ /* 0x100fe2000800080e */
[--C-:B------:R-:W-:Y:S01]  /*3280*/  FFMA R50, R50, UR15, -R14.reuse ;  /* 0x0000000f32327c23 */ /* 0x100fe2000800080e */
[--C-:B------:R-:W-:Y:S01]  /*3290*/  FFMA R51, R51, UR15, -R14.reuse ;  /* 0x0000000f33337c23 */ /* 0x100fe2000800080e */
[--C-:B------:R-:W-:Y:S01]  /*32a0*/  FFMA R54, R54, UR15, -R14.reuse ;  /* 0x0000000f36367c23 */ /* 0x100fe2000800080e */
[--C-:B------:R-:W-:Y:S01]  /*32b0*/  FFMA R55, R55, UR15, -R14.reuse ;  /* 0x0000000f37377c23 */ /* 0x100fe2000800080e */
[----:B------:R-:W-:Y:S01]  /*32c0*/  FFMA R58, R58, UR15, -R14 ;  /* 0x0000000f3a3a7c23 */ /* 0x000fe2000800080e */
[----:B------:R-:W2:Y:S01]  /*32d0*/  MUFU.EX2 R26, R26 ;  /* 0x0000001a001a7308 */ /* 0x000ea20000000800 */
[----:B---3--:R-:W-:Y:S01]  /*32e0*/  FADD R25, R9, R10 ;  /* 0x0000000a09197221 */ /* 0x008fe20000000000 */
[--C-:B------:R-:W-:Y:S01]  /*32f0*/  FFMA R59, R59, UR15, -R14.reuse ;  /* 0x0000000f3b3b7c23 */ /* 0x100fe2000800080e */
[--C-:B------:R-:W-:Y:S01]  /*3300*/  FFMA R62, R62, UR15, -R14.reuse ;  /* 0x0000000f3e3e7c23 */ /* 0x100fe2000800080e */
[----:B------:R-:W-:Y:S01]  /*3310*/  F2FP.BF16.F32.PACK_AB R180, R9, R180 ;  /* 0x000000b409b4723e */ /* 0x000fe200000010ff */
[----:B------:R-:W-:Y:S01]  /*3320*/  FADD R10, R182, R25 ;  /* 0x00000019b60a7221 */ /* 0x000fe20000000000 */
[--C-:B------:R-:W-:Y:S01]  /*3330*/  FFMA R63, R63, UR15, -R14.reuse ;  /* 0x0000000f3f3f7c23 */ /* 0x100fe2000800080e */
[----:B------:R-:W-:Y:S01]  /*3340*/  FFMA R87, R87, UR15, -R14 ;  /* 0x0000000f57577c23 */ /* 0x000fe2000800080e */
[----:B------:R-:W1:Y:S01]  /*3350*/  MUFU.EX2 R27, R27 ;  /* 0x0000001b001b7308 */ /* 0x000e620000000800 */
[----:B------:R-:W-:Y:S01]  /*3360*/  FADD R25, R11, R10 ;  /* 0x0000000a0b197221 */ /* 0x000fe20000000000 */
[--C-:B------:R-:W-:Y:S01]  /*3370*/  FFMA R86, R86, UR15, -R14.reuse ;  /* 0x0000000f56567c23 */ /* 0x100fe2000800080e */
[--C-:B------:R-:W-:Y:S01]  /*3380*/  FFMA R83, R83, UR15, -R14.reuse ;  /* 0x0000000f53537c23 */ /* 0x100fe2000800080e */
[--C-:B------:R-:W-:Y:S01]  /*3390*/  FFMA R82, R82, UR15, -R14.reuse ;  /* 0x0000000f52527c23 */ /* 0x100fe2000800080e */
[----:B------:R-:W-:Y:S01]  /*33a0*/  FADD R10, R176, R25 ;  /* 0x00000019b00a7221 */ /* 0x000fe20000000000 */
[--C-:B------:R-:W-:Y:S01]  /*33b0*/  FFMA R79, R79, UR15, -R14.reuse ;  /* 0x0000000f4f4f7c23 */ /* 0x100fe2000800080e */
[----:B------:R-:W-:Y:S01]  /*33c0*/  FFMA R78, R78, UR15, -R14 ;  /* 0x0000000f4e4e7c23 */ /* 0x000fe2000800080e */
[----:B------:R-:W3:Y:S01]  /*33d0*/  MUFU.EX2 R30, R30 ;  /* 0x0000001e001e7308 */ /* 0x000ee20000000800 */
[----:B------:R-:W-:Y:S01]  /*33e0*/  FADD R25, R13, R10 ;  /* 0x0000000a0d197221 */ /* 0x000fe20000000000 */
[----:B--2---:R-:W-:Y:S01]  /*33f0*/  FADD R12, RZ, R26 ;  /* 0x0000001aff0c7221 */ /* 0x004fe20000000000 */
[--C-:B------:R-:W-:Y:S01]  /*3400*/  FFMA R75, R75, UR15, -R14.reuse ;  /* 0x0000000f4b4b7c23 */ /* 0x100fe2000800080e */
[--C-:B------:R-:W-:Y:S01]  /*3410*/  FFMA R74, R74, UR15, -R14.reuse ;  /* 0x0000000f4a4a7c23 */ /* 0x100fe2000800080e */
[----:B------:R-:W-:Y:S01]  /*3420*/  FADD R10, R178, R25 ;  /* 0x00000019b20a7221 */ /* 0x000fe20000000000 */
[--C-:B------:R-:W-:Y:S01]  /*3430*/  FFMA R71, R71, UR15, -R14.reuse ;  /* 0x0000000f47477c23 */ /* 0x100fe2000800080e */
[----:B------:R-:W-:Y:S01]  /*3440*/  FFMA R70, R70, UR15, -R14 ;  /* 0x0000000f46467c23 */ /* 0x000fe2000800080e */
[----:B------:R-:W2:Y:S01]  /*3450*/  MUFU.EX2 R31, R31 ;  /* 0x0000001f001f7308 */ /* 0x000ea20000000800 */
[----:B------:R-:W-:Y:S01]  /*3460*/  FADD R25, R15, R10 ;  /* 0x0000000a0f197221 */ /* 0x000fe20000000000 */
[----:B-1----:R-:W-:Y:S01]  /*3470*/  FADD R35, R27, R12 ;  /* 0x0000000c1b237221 */ /* 0x002fe20000000000 */
[--C-:B------:R-:W-:Y:S01]  /*3480*/  FFMA R67, R67, UR15, -R14.reuse ;  /* 0x0000000f43437c23 */ /* 0x100fe2000800080e */
[----:B------:R-:W-:Y:S01]  /*3490*/  FFMA R14, R66, UR15, -R14 ;  /* 0x0000000f420e7c23 */ /* 0x000fe2000800080e */
[----:B------:R-:W-:Y:S01]  /*34a0*/  FADD R10, R172, R25 ;  /* 0x00000019ac0a7221 */ /* 0x000fe20000000000 */
[----:B------:R-:W-:-:S02]  /*34b0*/  F2FP.BF16.F32.PACK_AB R182, R11, R182 ;  /* 0x000000b60bb6723e */ /* 0x000fc400000010ff */
[----:B------:R-:W1:Y:S01]  /*34c0*/  MUFU.EX2 R16, R16 ;  /* 0x0000001000107308 */ /* 0x000e620000000800 */
[----:B------:R-:W-:Y:S01]  /*34d0*/  FADD R25, R17, R10 ;  /* 0x0000000a11197221 */ /* 0x000fe20000000000 */
[----:B---3--:R-:W-:Y:S01]  /*34e0*/  FADD R12, R30, R35 ;  /* 0x000000231e0c7221 */ /* 0x008fe20000000000 */
[----:B------:R-:W-:Y:S02]  /*34f0*/  F2FP.BF16.F32.PACK_AB R176, R13, R176 ;  /* 0x000000b00db0723e */ /* 0x000fe400000010ff */
[----:B------:R-:W-:Y:S01]  /*3500*/  FADD R10, R174, R25 ;  /* 0x00000019ae0a7221 */ /* 0x000fe20000000000 */
[----:B------:R-:W-:Y:S02]  /*3510*/  F2FP.BF16.F32.PACK_AB R178, R15, R178 ;  /* 0x000000b20fb2723e */ /* 0x000fe400000010ff */
[----:B------:R-:W3:Y:S01]  /*3520*/  MUFU.EX2 R33, R33 ;  /* 0x0000002100217308 */ /* 0x000ee20000000800 */
[----:B--2---:R-:W-:Y:S01]  /*3530*/  FADD R12, R31, R12 ;  /* 0x0000000c1f0c7221 */ /* 0x004fe20000000000 */
[----:B------:R-:W-:Y:S01]  /*3540*/  FADD R25, R19, R10 ;  /* 0x0000000a13197221 */ /* 0x000fe20000000000 */
[----:B------:R-:W-:-:S02]  /*3550*/  F2FP.BF16.F32.PACK_AB R172, R17, R172 ;  /* 0x000000ac11ac723e */ /* 0x000fc400000010ff */
[----:B------:R-:W-:Y:S01]  /*3560*/  FADD R35, R177, R12 ;  /* 0x0000000cb1237221 */ /* 0x000fe20000000000 */
[----:B------:R-:W-:Y:S01]  /*3570*/  FADD R10, R168, R25 ;  /* 0x00000019a80a7221 */ /* 0x000fe20000000000 */
[----:B------:R-:W-:Y:S01]  /*3580*/  F2FP.BF16.F32.PACK_AB R174, R19, R174 ;  /* 0x000000ae13ae723e */ /* 0x000fe200000010ff */
[----:B------:R-:W2:Y:S01]  /*3590*/  MUFU.EX2 R42, R42 ;  /* 0x0000002a002a7308 */ /* 0x000ea20000000800 */
[----:B-1----:R-:W-:Y:S01]  /*35a0*/  FADD R12, R16, R35 ;  /* 0x00000023100c7221 */ /* 0x002fe20000000000 */
[C---:B------:R-:W-:Y:S01]  /*35b0*/  FADD R25, R21.reuse, R10 ;  /* 0x0000000a15197221 */ /* 0x040fe20000000000 */
[----:B------:R-:W-:Y:S02]  /*35c0*/  F2FP.BF16.F32.PACK_AB R168, R21, R168 ;  /* 0x000000a815a8723e */ /* 0x000fe400000010ff */
[----:B------:R-:W-:Y:S01]  /*35d0*/  F2FP.BF16.F32.PACK_AB R181, R27, R26 ;  /* 0x0000001a1bb5723e */ /* 0x000fe200000010ff */
[----:B------:R-:W-:Y:S01]  /*35e0*/  FADD R10, R170, R25 ;  /* 0x00000019aa0a7221 */ /* 0x000fe20000000000 */
[----:B------:R-:W-:Y:S01]  /*35f0*/  F2FP.BF16.F32.PACK_AB R170, R23, R170 ;  /* 0x000000aa17aa723e */ /* 0x000fe200000010ff */
[----:B------:R-:W1:Y:S01]  /*3600*/  MUFU.EX2 R43, R43 ;  /* 0x0000002b002b7308 */ /* 0x000e620000000800 */
[----:B---3--:R-:W-:Y:S01]  /*3610*/  FADD R35, R33, R12 ;  /* 0x0000000c21237221 */ /* 0x008fe20000000000 */
[----:B------:R-:W-:Y:S01]  /*3620*/  FADD R25, R23, R10 ;  /* 0x0000000a17197221 */ /* 0x000fe20000000000 */
[----:B------:R-:W-:-:S02]  /*3630*/  F2FP.BF16.F32.PACK_AB R183, R31, R30 ;  /* 0x0000001e1fb7723e */ /* 0x000fc400000010ff */
[----:B------:R-:W-:Y:S01]  /*3640*/  FADD R35, R18, R35 ;  /* 0x0000002312237221 */ /* 0x000fe20000000000 */
[----:B------:R-:W-:Y:S01]  /*3650*/  FADD R10, R152, R25 ;  /* 0x00000019980a7221 */ /* 0x000fe20000000000 */
[C---:B------:R-:W-:Y:S01]  /*3660*/  F2FP.BF16.F32.PACK_AB R152, R57.reuse, R152 ;  /* 0x000000983998723e */ /* 0x040fe200000010ff */
[----:B------:R-:W3:Y:S01]  /*3670*/  MUFU.EX2 R46, R46 ;  /* 0x0000002e002e7308 */ /* 0x000ee20000000800 */
[----:B--2---:R-:W-:Y:S01]  /*3680*/  FADD R12, R42, R35 ;  /* 0x000000232a0c7221 */ /* 0x004fe20000000000 */
[----:B------:R-:W-:Y:S01]  /*3690*/  FADD R25, R57, R10 ;  /* 0x0000000a39197221 */ /* 0x000fe20000000000 */
[----:B------:R-:W-:Y:S02]  /*36a0*/  F2FP.BF16.F32.PACK_AB R177, R16, R177 ;  /* 0x000000b110b1723e */ /* 0x000fe400000010ff */
[----:B------:R-:W-:Y:S01]  /*36b0*/  F2FP.BF16.F32.PACK_AB R179, R18, R33 ;  /* 0x0000002112b3723e */ /* 0x000fe200000010ff */
[----:B------:R-:W-:Y:S02]  /*36c0*/  FADD R10, R60, R25 ;  /* 0x000000193c0a7221 */ /* 0x000fe40000000000 */
[----:B------:R-:W2:Y:S01]  /*36d0*/  MUFU.EX2 R47, R47 ;  /* 0x0000002f002f7308 */ /* 0x000ea20000000800 */
[----:B-1----:R-:W-:Y:S01]  /*36e0*/  FADD R35, R43, R12 ;  /* 0x0000000c2b237221 */ /* 0x002fe20000000000 */
[----:B------:R-:W-:Y:S01]  /*36f0*/  FADD R25, R61, R10 ;  /* 0x0000000a3d197221 */ /* 0x000fe20000000000 */
[----:B------:R-:W-:-:S03]  /*3700*/  F2FP.BF16.F32.PACK_AB R173, R43, R42 ;  /* 0x0000002a2bad723e */ /* 0x000fc600000010ff */
[----:B------:R-:W-:Y:S02]  /*3710*/  FADD R10, R64, R25 ;  /* 0x00000019400a7221 */ /* 0x000fe40000000000 */
[----:B------:R-:W1:Y:S01]  /*3720*/  MUFU.EX2 R50, R50 ;  /* 0x0000003200327308 */ /* 0x000e620000000800 */
[----:B---3--:R-:W-:Y:S01]  /*3730*/  FADD R12, R46, R35 ;  /* 0x000000232e0c7221 */ /* 0x008fe20000000000 */
[----:B------:R-:W-:-:S04]  /*3740*/  FADD R25, R65, R10 ;  /* 0x0000000a41197221 */ /* 0x000fc80000000000 */
[----:B------:R-:W-:Y:S02]  /*3750*/  FADD R10, R68, R25 ;  /* 0x00000019440a7221 */ /* 0x000fe40000000000 */
[----:B------:R-:W3:Y:S01]  /*3760*/  MUFU.EX2 R51, R51 ;  /* 0x0000003300337308 */ /* 0x000ee20000000800 */
[C---:B--2---:R-:W-:Y:S01]  /*3770*/  FADD R35, R47.reuse, R12 ;  /* 0x0000000c2f237221 */ /* 0x044fe20000000000 */
[----:B------:R-:W-:-:S06]  /*3780*/  F2FP.BF16.F32.PACK_AB R175, R47, R46 ;  /* 0x0000002e2faf723e */ /* 0x000fcc00000010ff */
[----:B------:R-:W2:Y:S01]  /*3790*/  MUFU.EX2 R54, R54 ;  /* 0x0000003600367308 */ /* 0x000ea20000000800 */
[----:B-1----:R-:W-:-:S07]  /*37a0*/  FADD R12, R50, R35 ;  /* 0x00000023320c7221 */ /* 0x002fce0000000000 */
[----:B------:R-:W1:Y:S01]  /*37b0*/  MUFU.EX2 R55, R55 ;  /* 0x0000003700377308 */ /* 0x000e620000000800 */
[C---:B---3--:R-:W-:Y:S01]  /*37c0*/  FADD R9, R51.reuse, R12 ;  /* 0x0000000c33097221 */ /* 0x048fe20000000000 */
[----:B------:R-:W-:-:S06]  /*37d0*/  F2FP.BF16.F32.PACK_AB R169, R51, R50 ;  /* 0x0000003233a9723e */ /* 0x000fcc00000010ff */
[----:B------:R-:W3:Y:S01]  /*37e0*/  MUFU.EX2 R69, R69 ;  /* 0x0000004500457308 */ /* 0x000ee20000000800 */
[----:B--2---:R-:W-:-:S07]  /*37f0*/  FADD R12, R54, R9 ;  /* 0x00000009360c7221 */ /* 0x004fce0000000000 */
[----:B------:R-:W2:Y:S01]  /*3800*/  MUFU.EX2 R58, R58 ;  /* 0x0000003a003a7308 */ /* 0x000ea20000000800 */
[C---:B-1----:R-:W-:Y:S01]  /*3810*/  FADD R11, R55.reuse, R12 ;  /* 0x0000000c370b7221 */ /* 0x042fe20000000000 */
[----:B------:R-:W-:-:S06]  /*3820*/  F2FP.BF16.F32.PACK_AB R171, R55, R54 ;  /* 0x0000003637ab723e */ /* 0x000fcc00000010ff */
[----:B------:R-:W1:Y:S01]  /*3830*/  MUFU.EX2 R72, R72 ;  /* 0x0000004800487308 */ /* 0x000e620000000800 */
[C---:B---3--:R-:W-:Y:S01]  /*3840*/  FADD R9, R69.reuse, R10 ;  /* 0x0000000a45097221 */ /* 0x048fe20000000000 */
[----:B------:R-:W-:-:S06]  /*3850*/  F2FP.BF16.F32.PACK_AB R158, R69, R68 ;  /* 0x00000044459e723e */ /* 0x000fcc00000010ff */
[----:B------:R-:W3:Y:S01]  /*3860*/  MUFU.EX2 R59, R59 ;  /* 0x0000003b003b7308 */ /* 0x000ee20000000800 */
[----:B--2---:R-:W-:-:S07]  /*3870*/  FADD R12, R58, R11 ;  /* 0x0000000b3a0c7221 */ /* 0x004fce0000000000 */
[----:B------:R-:W2:Y:S01]  /*3880*/  MUFU.EX2 R73, R73 ;  /* 0x0000004900497308 */ /* 0x000ea20000000800 */
[----:B-1----:R-:W-:-:S07]  /*3890*/  FADD R10, R72, R9 ;  /* 0x00000009480a7221 */ /* 0x002fce0000000000 */
[----:B------:R-:W1:Y:S01]  /*38a0*/  MUFU.EX2 R62, R62 ;  /* 0x0000003e003e7308 */ /* 0x000e620000000800 */
[C---:B---3--:R-:W-:Y:S01]  /*38b0*/  FADD R11, R59.reuse, R12 ;  /* 0x0000000c3b0b7221 */ /* 0x048fe20000000000 */
[----:B------:R-:W-:-:S06]  /*38c0*/  F2FP.BF16.F32.PACK_AB R153, R59, R58 ;  /* 0x0000003a3b99723e */ /* 0x000fcc00000010ff */
[----:B------:R-:W3:Y:S01]  /*38d0*/  MUFU.EX2 R76, R76 ;  /* 0x0000004c004c7308 */ /* 0x000ee20000000800 */
[C---:B--2---:R-:W-:Y:S01]  /*38e0*/  FADD R9, R73.reuse, R10 ;  /* 0x0000000a49097221 */ /* 0x044fe20000000000 */
[----:B------:R-:W-:-:S06]  /*38f0*/  F2FP.BF16.F32.PACK_AB R160, R73, R72 ;  /* 0x0000004849a0723e */ /* 0x000fcc00000010ff */
[----:B------:R-:W2:Y:S01]  /*3900*/  MUFU.EX2 R63, R63 ;  /* 0x0000003f003f7308 */ /* 0x000ea20000000800 */
[----:B-1----:R-:W-:-:S07]  /*3910*/  FADD R12, R62, R11 ;  /* 0x0000000b3e0c7221 */ /* 0x002fce0000000000 */
[----:B------:R-:W1:Y:S01]  /*3920*/  MUFU.EX2 R77, R77 ;  /* 0x0000004d004d7308 */ /* 0x000e620000000800 */
[----:B---3--:R-:W-:-:S07]  /*3930*/  FADD R10, R76, R9 ;  /* 0x000000094c0a7221 */ /* 0x008fce0000000000 */
[----:B------:R-:W3:Y:S01]  /*3940*/  MUFU.EX2 R14, R14 ;  /* 0x0000000e000e7308 */ /* 0x000ee20000000800 */
[C---:B--2---:R-:W-:Y:S01]  /*3950*/  FADD R11, R63.reuse, R12 ;  /* 0x0000000c3f0b7221 */ /* 0x044fe20000000000 */
[----:B------:R-:W-:-:S06]  /*3960*/  F2FP.BF16.F32.PACK_AB R155, R63, R62 ;  /* 0x0000003e3f9b723e */ /* 0x000fcc00000010ff */
[----:B------:R-:W2:Y:S01]  /*3970*/  MUFU.EX2 R80, R80 ;  /* 0x0000005000507308 */ /* 0x000ea20000000800 */
[C---:B-1----:R-:W-:Y:S01]  /*3980*/  FADD R9, R77.reuse, R10 ;  /* 0x0000000a4d097221 */ /* 0x042fe20000000000 */
[----:B------:R-:W-:-:S06]  /*3990*/  F2FP.BF16.F32.PACK_AB R162, R77, R76 ;  /* 0x0000004c4da2723e */ /* 0x000fcc00000010ff */
[----:B------:R-:W1:Y:S01]  /*39a0*/  MUFU.EX2 R67, R67 ;  /* 0x0000004300437308 */ /* 0x000e620000000800 */
[----:B---3--:R-:W-:-:S07]  /*39b0*/  FADD R12, R14, R11 ;  /* 0x0000000b0e0c7221 */ /* 0x008fce0000000000 */
        /* <DEDUP_REMOVED lines=11> */
[----:B-1----:R-:W-:Y:S01]  /*3a70*/  FADD R10, R84, R9 ;  /* 0x00000009540a7221 */ /* 0x002fe20000000000 */
[----:B------:R-:W-:-:S03]  /*3a80*/  F2FP.BF16.F32.PACK_AB R166, R29, R84 ;  /* 0x000000541da6723e */ /* 0x000fc600000010ff */
[----:B------:R-:W-:-:S03]  /*3a90*/  FADD R11, R29, R10 ;  /* 0x0000000a1d0b7221 */ /* 0x000fc60000000000 */
        /* <DEDUP_REMOVED lines=9> */
[----:B---3--:R-:W-:-:S07]  /*3b30*/  FADD R10, R78, R9 ;  /* 0x000000094e0a7221 */ /* 0x008fce0000000000 */
[----:B------:R-:W3:Y:S01]  /*3b40*/  MUFU.EX2 R83, R83 ;  /* 0x0000005300537308 */ /* 0x000ee20000000800 */
[C---:B--2---:R-:W-:Y:S01]  /*3b50*/  FADD R9, R79.reuse, R10 ;  /* 0x0000000a4f097221 */ /* 0x044fe20000000000 */
[----:B------:R-:W-:-:S06]  /*3b60*/  F2FP.BF16.F32.PACK_AB R163, R79, R78 ;  /* 0x0000004e4fa3723e */ /* 0x000fcc00000010ff */
[----:B------:R-:W2:Y:S01]  /*3b70*/  MUFU.EX2 R86, R86 ;  /* 0x0000005600567308 */ /* 0x000ea20000000800 */
[----:B-1----:R-:W-:-:S07]  /*3b80*/  FADD R10, R82, R9 ;  /* 0x00000009520a7221 */ /* 0x002fce0000000000 */
[----:B------:R-:W1:Y:S01]  /*3b90*/  MUFU.EX2 R87, R87 ;  /* 0x0000005700577308 */ /* 0x000e620000000800 */
[C---:B---3--:R-:W-:Y:S01]  /*3ba0*/  FADD R9, R83.reuse, R10 ;  /* 0x0000000a53097221 */ /* 0x048fe20000000000 */
[----:B------:R-:W-:-:S03]  /*3bb0*/  F2FP.BF16.F32.PACK_AB R165, R83, R82 ;  /* 0x0000005253a5723e */ /* 0x000fc600000010ff */
[----:B--2---:R-:W-:-:S04]  /*3bc0*/  FADD R10, R86, R9 ;  /* 0x00000009560a7221 */ /* 0x004fc80000000000 */
[C---:B-1----:R-:W-:Y:S01]  /*3bd0*/  FADD R9, R87.reuse, R10 ;  /* 0x0000000a57097221 */ /* 0x042fe20000000000 */
[----:B------:R-:W-:Y:S01]  /*3be0*/  F2FP.BF16.F32.PACK_AB R167, R87, R86 ;  /* 0x0000005657a7723e */ /* 0x000fe200000010ff */
[----:B------:R-:W-:Y:S06]  /*3bf0*/  @!P0 BRA `(.L_x_14) ;  /* 0x0000002400908947 */ /* 0x000fec0003800000 */
[----:B------:R-:W-:Y:S01]  /*3c00*/  IMAD.MOV.U32 R10, RZ, RZ, R8 ;  /* 0x000000ffff0a7224 */ /* 0x000fe200078e0008 */
[----:B------:R-:W-:Y:S01]  /*3c10*/  UIADD3 UR7, -UR50, UR6, URZ ;  /* 0x0000000632077290 */ /* 0x000fe2000fffe13f */
[----:B------:R-:W-:Y:S01]  /*3c20*/  IMAD.MOV.U32 R13, RZ, RZ, R6 ;  /* 0x000000ffff0d7224 */ /* 0x000fe200078e0006 */
[----:B------:R-:W-:Y:S01]  /*3c30*/  UPLOP3.LUT UP1, UPT, UPT, UPT, UPT, 0x40, 0x0 ;  /* 0x000000000000789c */ /* 0x000fe20003f2e870 */
[----:B------:R-:W-:Y:S01]  /*3c40*/  UMOV UR5, URZ ;  /* 0x0000003f00057c82 */ /* 0x000fe20008000000 */
[----:B------:R-:W-:Y:S01]  /*3c50*/  UMOV UR14, UR13 ;  /* 0x0000000d000e7c82 */ /* 0x000fe20008000000 */
[----:B------:R-:W-:-:S08]  /*3c60*/  ULDC UR15, c[0x0][0x480] ;  /* 0x00012000000f7ab9 */ /* 0x000fd00000000800 */
.L_x_19:
[----:B------:R-:W1:Y:S01]  /*3c70*/  S2UR UR16, SR_CgaCtaId ;  /* 0x00000000001079c3 */ /* 0x000e620000008800 */
[----:B------:R-:W-:Y:S01]  /*3c80*/  ULOP3.LUT UR4, UR5, 0x1, URZ, 0x3c, !UPT ;  /* 0x0000000105047892 */ /* 0x000fe2000f8e3c3f */
[----:B------:R-:W2:Y:S01]  /*3c90*/  S2R R12, SR_TID.X ;  /* 0x00000000000c7919 */ /* 0x000ea20000002100 */
[----:B------:R-:W-:Y:S02]  /*3ca0*/  UMOV UR8, 0x400 ;  /* 0x0000040000087882 */ /* 0x000fe40000000000 */
[----:B------:R-:W-:-:S06]  /*3cb0*/  USHF.L.U32 UR17, UR4, 0x1f, URZ ;  /* 0x0000001f04117899 */ /* 0x000fcc000800063f */
[----:B------:R-:W-:Y:S01]  /*3cc0*/  IMAD.U32 R8, RZ, RZ, UR17 ;  /* 0x00000011ff087e24 */ /* 0x000fe2000f8e00ff */
[----:B-1----:R-:W-:-:S04]  /*3cd0*/  ULEA UR8, UR16, UR8, 0x18 ;  /* 0x0000000810087291 */ /* 0x002fc8000f8ec03f */
[----:B------:R-:W-:Y:S02]  /*3ce0*/  ULEA UR17, UR9, UR8, 0xd ;  /* 0x0000000809117291 */ /* 0x000fe4000f8e683f */
[----:B------:R-:W-:Y:S02]  /*3cf0*/  UIADD3 UR16, UR8, 0x10400, URZ ;  /* 0x0001040008107890 */ /* 0x000fe4000fffe03f */
[----:B------:R-:W-:Y:S01]  /*3d00*/  UIADD3 UR17, UR17, 0x8400, URZ ;  /* 0x0000840011117890 */ /* 0x000fe2000fffe03f */
[----:B------:R-:W1:Y:S01]  /*3d10*/  SYNCS.PHASECHK.TRANS64.TRYWAIT P0, [UR8+0x10], R8 ;  /* 0x00001008ff0075a7 */ /* 0x000e620008000148 */
[----:B------:R-:W-:Y:S01]  /*3d20*/  USHF.R.U32.HI UR16, URZ, 0x4, UR16 ;  /* 0x000000043f107899 */ /* 0x000fe20008011610 */
[----:B--2---:R-:W-:Y:S01]  /*3d30*/  LEA.HI R6, R12, 0x1, RZ, 0x19 ;  /* 0x000000010c067811 */ /* 0x004fe200078fc8ff */
[----:B------:R-:W-:Y:S02]  /*3d40*/  USHF.R.U32.HI UR17, URZ, 0x4, UR17 ;  /* 0x000000043f117899 */ /* 0x000fe40008011611 */
[----:B------:R-:W-:-:S02]  /*3d50*/  ULOP3.LUT UR16, UR16, 0x3fc0, URZ, 0xc0, !UPT ;  /* 0x00003fc010107892 */ /* 0x000fc4000f8ec03f */
[----:B------:R-:W-:Y:S02]  /*3d60*/  ULOP3.LUT UR17, UR17, 0x3fc0, URZ, 0xc0, !UPT ;  /* 0x00003fc011117892 */ /* 0x000fe4000f8ec03f */
[----:B------:R-:W-:Y:S02]  /*3d70*/  ULOP3.LUT UR20, UR16, 0x10000, URZ, 0xfc, !UPT ;  /* 0x0001000010147892 */ /* 0x000fe4000f8efc3f */
[----:B------:R-:W-:Y:S01]  /*3d80*/  ULOP3.LUT UR21, UR17, 0x10000, URZ, 0xfc, !UPT ;  /* 0x0001000011157892 */ /* 0x000fe2000f8efc3f */
[----:B-1----:R-:W-:Y:S11]  /*3d90*/  @P0 BRA `(.L_x_15) ;  /* 0x0000000000100947 */ /* 0x002ff60003800000 */
[----:B------:R-:W-:-:S06]  /*3da0*/  USHF.L.U32 UR16, UR4, 0x1f, URZ ;  /* 0x0000001f04107899 */ /* 0x000fcc000800063f */
[----:B------:R-:W-:-:S04]  /*3db0*/  IMAD.U32 R8, RZ, RZ, UR16 ;  /* 0x00000010ff087e24 */ /* 0x000fc8000f8e00ff */
[----:B------:R-:W1:Y:S02]  /*3dc0*/  SYNCS.PHASECHK.TRANS64.TRYWAIT P0, [UR8+0x10], R8 ;  /* 0x00001008ff0075a7 */ /* 0x000e640008000148 */
[----:B-1----:R-:W-:Y:S05]  /*3dd0*/  @!P0 BRA `(.L_x_16) ;  /* 0x0000005c00c88947 */ /* 0x002fea0003800000 */
.L_x_15:
[----:B------:R2:W-:Y:S01]  /*3de0*/  BAR.SYNC.DEFER_BLOCKING R6, 0x100 ;  /* 0x000400060000751d */ /* 0x0005e20000010000 */
[----:B------:R-:W-:Y:S02]  /*3df0*/  USHF.L.U32 UR5, UR5, 0x1f, URZ ;  /* 0x0000001f05057899 */ /* 0x000fe4000800063f */
[----:B------:R-:W-:-:S03]  /*3e00*/  UIADD3 UR14, UR14, -0x1, URZ ;  /* 0xffffffff0e0e7890 */ /* 0x000fc6000fffe03f */
[----:B------:R-:W-:Y:S01]  /*3e10*/  UMOV UR18, UR20 ;  /* 0x0000001400127c82 */ /* 0x000fe20008000000 */
[----:B------:R-:W-:Y:S01]  /*3e20*/  UMOV UR19, 0x40000040 ;  /* 0x4000004000137882 */ /* 0x000fe20000000000 */
[----:B------:R-:W-:Y:S01]  /*3e30*/  UMOV UR16, UR21 ;  /* 0x0000001500107c82 */ /* 0x000fe20008000000 */
[----:B------:R-:W-:Y:S01]  /*3e40*/  UMOV UR17, 0x40000040 ;  /* 0x4000004000117882 */ /* 0x000fe20000000000 */
[----:B--2---:R-:W-:Y:S01]  /*3e50*/  IMAD.U32 R6, RZ, RZ, UR5 ;  /* 0x00000005ff067e24 */ /* 0x004fe2000f8e00ff */
[----:B------:R-:W-:-:S06]  /*3e60*/  WARPGROUP.ARRIVE ;  /* 0x00000000000079c5 */ /* 0x000fcc0000000000 */
[----:B------:R-:W-:Y:S01]  /*3e70*/  HGMMA.64x128x16.F32.BF16 R24, gdesc[UR16], RZ, !UPT ;  /* 0x01e00000101879f0 */ /* 0x000fe2000c7018ff */
[----:B------:R-:W-:Y:S02]  /*3e80*/  ULOP3.LUT UR18, UR20, 0x2, URZ, 0xfc, !UPT ;  /* 0x0000000214127892 */ /* 0x000fe4000f8efc3f */
[----:B------:R-:W-:Y:S01]  /*3e90*/  ULOP3.LUT UR16, UR21, 0x2, URZ, 0xfc, !UPT ;  /* 0x0000000215107892 */ /* 0x000fe2000f8efc3f */
[----:B------:R-:W-:Y:S01]  /*3ea0*/  UMOV UR19, 0x40000040 ;  /* 0x4000004000137882 */ /* 0x000fe20000000000 */
[----:B------:R-:W-:-:S07]  /*3eb0*/  UMOV UR17, 0x40000040 ;  /* 0x4000004000117882 */ /* 0x000fce0000000000 */
[----:B------:R-:W-:Y:S01]  /*3ec0*/  HGMMA.64x128x16.F32.BF16 R24, gdesc[UR16], R24 ;  /* 0x01e00000101879f0 */ /* 0x000fe20008701818 */
        /* <DEDUP_REMOVED lines=10> */
[----:B------:R-:W-:Y:S02]  /*3f70*/  UIADD3 UR18, UR20, 0x400, URZ ;  /* 0x0000040014127890 */ /* 0x000fe4000fffe03f */
[----:B------:R-:W-:Y:S01]  /*3f80*/  UIADD3 UR16, UR21, 0x400, URZ ;  /* 0x0000040015107890 */ /* 0x000fe2000fffe03f */
        /* <DEDUP_REMOVED lines=17> */
[----:B------:R-:W-:Y:S01]  /*40a0*/  HGMMA.64x128x16.F32.BF16 R24, gdesc[UR16], R24, gsb0 ;  /* 0x01e00000101879f0 */ /* 0x000fe20008001818 */
[----:B------:R-:W2:Y:S02]  /*40b0*/  SYNCS.PHASECHK.TRANS64.TRYWAIT P0, [UR8+0x20], R6 ;  /* 0x00002006ff0075a7 */ /* 0x000ea40008000148 */
[----:B--2---:R-:W-:Y:S05]  /*40c0*/  @P0 BRA `(.L_x_17) ;  /* 0x00000000000c0947 */ /* 0x004fea0003800000 */
[----:B------:R-:W-:-:S04]  /*40d0*/  IMAD.U32 R6, RZ, RZ, UR5 ;  /* 0x00000005ff067e24 */ /* 0x000fc8000f8e00ff */
[----:B------:R-:W2:Y:S02]  /*40e0*/  SYNCS.PHASECHK.TRANS64.TRYWAIT P0, [UR8+0x20], R6 ;  /* 0x00002006ff0075a7 */ /* 0x000ea40008000148 */
[----:B--2---:R-:W-:Y:S05]  /*40f0*/  @!P0 BRA `(.L_x_18) ;  /* 0x0000005c00208947 */ /* 0x004fea0003800000 */
.L_x_17:
[----:B------:R-:W-:Y:S01]  /*4100*/  UIADD3 UR5, UR8, 0x400, URZ ;  /* 0x0000040008057890 */ /* 0x000fe2000fffe03f */
[----:B------:R-:W-:Y:S01]  /*4110*/  WARPGROUP.ARRIVE ;  /* 0x00000000000079c5 */ /* 0x000fe20000000000 */
[----:B------:R-:W-:Y:S01]  /*4120*/  UMOV UR19, 0x40000040 ;  /* 0x4000004000137882 */ /* 0x000fe20000000000 */
[----:B------:R-:W-:Y:S01]  /*4130*/  UMOV UR23, 0x40000040 ;  /* 0x4000004000177882 */ /* 0x000fe20000000000 */
[----:B------:R-:W-:Y:S01]  /*4140*/  USHF.R.U32.HI UR5, URZ, 0x4, UR5 ;  /* 0x000000043f057899 */ /* 0x000fe20008011605 */
[----:B------:R-:W-:Y:S01]  /*4150*/  VIMNMX R6, RZ, UR14, !PT ;  /* 0x0000000eff067c48 */ /* 0x000fe2000ffe0100 */
[----:B------:R-:W-:Y:S01]  /*4160*/  UIADD3 UR7, UR7, 0x1, URZ ;  /* 0x0000000107077890 */ /* 0x000fe2000fffe03f */
[----:B------:R-:W-:Y:S01]  /*4170*/  SHF.R.U32.HI R14, RZ, 0x7, R12 ;  /* 0x00000007ff0e7819 */ /* 0x000fe2000001160c */
[----:B------:R-:W-:Y:S02]  /*4180*/  ULOP3.LUT UR5, UR5, 0x3fc0, URZ, 0xc0, !UPT ;  /* 0x00003fc005057892 */ /* 0x000fe4000f8ec03f */
[----:B------:R-:W-:Y:S01]  /*4190*/  IMAD R6, R6, -0x80, R7 ;  /* 0xffffff8006067824 */ /* 0x000fe200078e0207 */
[----:B------:R-:W-:Y:S01]  /*41a0*/  IADD3 R14, -R14, 0x4, RZ ;  /* 0x000000040e0e7810 */ /* 0x000fe20007ffe1ff */
[----:B------:R-:W-:-:S02]  /*41b0*/  ULOP3.LUT UR18, UR5, 0x4000000, URZ, 0xfc, !UPT ;  /* 0x0400000005127892 */ /* 0x000fc4000f8efc3f */
[----:B------:R-:W-:Y:S01]  /*41c0*/  VIADD R8, R6, 0x1 ;  /* 0x0000000106087836 */ /* 0x000fe20000000000 */
[----:B------:R-:W-:Y:S01]  /*41d0*/  UMOV UR5, UR4 ;  /* 0x0000000400057c82 */ /* 0x000fe20008000000 */
[----:B------:R-:W-:-:S03]  /*41e0*/  UIADD3 UR16, UR18, 0x80, URZ ;  /* 0x0000008012107890 */ /* 0x000fc6000fffe03f */
[----:B-1----:R-:W-:-:S06]  /*41f0*/  SHF.R.S32.HI R15, RZ, 0x1f, R8 ;  /* 0x0000001fff0f7819 */ /* 0x002fcc0000011408 */
[----:B------:R-:W-:Y:S01]  /*4200*/  HGMMA.64x128x16.F32.BF16 R88, R180, gdesc[UR16].tnspB, R88, UP1 ;  /* 0x41e00010b4587df0 */ /* 0x000fe2000b701858 */
[----:B------:R-:W-:Y:S01]  /*4210*/  UMOV UR19, 0x40000040 ;  /* 0x4000004000137882 */ /* 0x000fe20000000000 */
[----:B------:R-:W-:Y:S01]  /*4220*/  UMOV UR22, UR16 ;  /* 0x0000001000167c82 */ /* 0x000fe20008000000 */
[----:B------:R-:W-:Y:S01]  /*4230*/  UIADD3 UR16, UR18, 0x100, URZ ;  /* 0x0000010012107890 */ /* 0x000fe2000fffe03f */
[----:B------:R-:W-:Y:S01]  /*4240*/  LEA.HI R15, R15, R8, RZ, 0x3 ;  /* 0x000000080f0f7211 */ /* 0x000fe200078f18ff */
[----:B------:R-:W-:-:S03]  /*4250*/  UISETP.NE.AND UP1, UPT, UR7, -0x1, UPT ;  /* 0xffffffff0700788c */ /* 0x000fc6000bf25270 */
[----:B------:R-:W-:Y:S02]  /*4260*/  LOP3.LUT R17, R15, 0xfffffff8, RZ, 0xc0, !PT ;  /* 0xfffffff80f117812 */ /* 0x000fe400078ec0ff */
[----:B------:R-:W-:Y:S02]  /*4270*/  SHF.R.S32.HI R15, RZ, 0x3, R15 ;  /* 0x00000003ff0f7819 */ /* 0x000fe4000001140f */
[----:B------:R-:W-:-:S03]  /*4280*/  VIADDMNMX R8, R8, -R17, 0x2, PT ;  /* 0x0000000208087446 */ /* 0x000fc60003800911 */
[----:B------:R-:W-:-:S05]  /*4290*/  IMAD.U32 R15, R15, -0x2, RZ ;  /* 0xfffffffe0f0f7824 */ /* 0x000fca00078e00ff */
[----:B------:R-:W-:Y:S01]  /*42a0*/  VIADDMNMX R15, R15, -R8, 0xffffffe0, !PT ;  /* 0xffffffe00f0f7446 */ /* 0x000fe20007800908 */
[----:B------:R-:W-:-:S04]  /*42b0*/  IMAD.MOV.U32 R8, RZ, RZ, -0x1 ;  /* 0xffffffffff087424 */ /* 0x000fc800078e00ff */
[----:B------:R-:W-:-:S05]  /*42c0*/  VIADD R15, R15, 0x20 ;  /* 0x000000200f0f7836 */ /* 0x000fca0000000000 */
[----:B------:R-:W-:-:S04]  /*42d0*/  SHF.R.U32.HI R15, RZ, R15, R8 ;  /* 0x0000000fff0f7219 */ /* 0x000fc80000011608 */
[----:B------:R-:W-:Y:S01]  /*42e0*/  R2P PR, R15, 0x7e ;  /* 0x0000007e0f007804 */ /* 0x000fe20000000000 */
[----:B------:R-:W-:Y:S01]  /*42f0*/  HGMMA.64x128x16.F32.BF16 R88, R176, gdesc[UR20].tnspB, R88 ;  /* 0x41e00014b0587df0 */ /* 0x000fe20008701858 */
[----:B------:R-:W-:Y:S01]  /*4300*/  UMOV UR22, UR16 ;  /* 0x0000001000167c82 */ /* 0x000fe20008000000 */
[----:B------:R-:W-:Y:S01]  /*4310*/  UMOV UR23, 0x40000040 ;  /* 0x4000004000177882 */ /* 0x000fe20000000000 */
[----:B------:R-:W-:-:S09]  /*4320*/  UIADD3 UR16, UR18, 0x180, URZ ;  /* 0x0000018012107890 */ /* 0x000fd2000fffe03f */
        /* <DEDUP_REMOVED lines=15> */
[----:B------:R-:W-:-:S07]  /*4420*/  UIADD3 UR16, UR18, 0x380, URZ ;  /* 0x0000038012107890 */ /* 0x000fce000fffe03f */
[----:B------:R-:W-:Y:S02]  /*4430*/  UMOV UR18, UR16 ;  /* 0x0000001000127c82 */ /* 0x000fe40008000000 */
[----:B------:R-:W-:-:S12]  /*4440*/  HGMMA.64x128x16.F32.BF16 R88, R160, gdesc[UR20].tnspB, R88 ;  /* 0x41e00014a0587df0 */ /* 0x000fd80008701858 */
[----:B------:R-:W-:Y:S01]  /*4450*/  HGMMA.64x128x16.F32.BF16 R88, R164, gdesc[UR16].tnspB, R88, gsb0 ;  /* 0x41e00010a4587df0 */ /* 0x000fe20008001858 */
[----:B------:R1:W-:Y:S06]  /*4460*/  BAR.ARV R14, 0x100 ;  /* 0x0004000e0000751d */ /* 0x0003ec0000002000 */
[----:B------:R-:W-:Y:S02]  /*4470*/  WARPGROUP.DEPBAR.LE gsb0, 0x1 ;  /* 0x00008000000079c5 */ /* 0x000fe40000010100 */
[----:B------:R-:W-:Y:S02]  /*4480*/  FSEL R25, R25, -INF , P1 ;  /* 0xff80000019197808 */ /* 0x000fe40000800000 */
[----:B------:R-:W-:-:S02]  /*4490*/  FSEL R21, R28, -INF , P2 ;  /* 0xff8000001c157808 */ /* 0x000fc40001000000 */
[----:B------:R-:W-:Y:S02]  /*44a0*/  FSEL R29, R29, -INF , P3 ;  /* 0xff8000001d1d7808 */ /* 0x000fe40001800000 */
[----:B------:R-:W-:Y:S02]  /*44b0*/  FSEL R19, R32, -INF , P4 ;  /* 0xff80000020137808 */ /* 0x000fe40002000000 */
[----:B------:R-:W-:Y:S02]  /*44c0*/  FSEL R33, R33, -INF , P5 ;  /* 0xff80000021217808 */ /* 0x000fe40002800000 */
[----:B------:R-:W-:Y:S02]  /*44d0*/  FSEL R17, R36, -INF , P6 ;  /* 0xff80000024117808 */ /* 0x000fe40003000000 */
[C---:B------:R-:W-:Y:S02]  /*44e0*/  R2P PR, R15.reuse.B1, 0x7f ;  /* 0x0000007f0f007804 */ /* 0x040fe40000001000 */
[----:B-1----:R-:W-:-:S02]  /*44f0*/  LOP3.LUT R14, R15, 0x1, RZ, 0xc0, !PT ;  /* 0x000000010f0e7812 */ /* 0x002fc400078ec0ff */
[----:B------:R-:W-:Y:S02]  /*4500*/  FMNMX R185, R21, R17, !PT ;  /* 0x0000001115b97209 */ /* 0x000fe40007800000 */
[----:B------:R-:W-:Y:S02]  /*4510*/  FSEL R40, R40, -INF , P0 ;  /* 0xff80000028287808 */ /* 0x000fe40000000000 */
        /* <DEDUP_REMOVED lines=19> */
[----:B------:R-:W-:Y:S02]  /*4650*/  FMNMX R14, R25, R33, !PT ;  /* 0x00000021190e7209 */ /* 0x000fe40007800000 */
[----:B------:R-:W-:Y:S02]  /*4660*/  FSEL R23, R24, -INF , !P0 ;  /* 0xff80000018177808 */ /* 0x000fe40004000000 */
[----:B------:R-:W-:Y:S02]  /*4670*/  LOP3.LUT P0, RZ, R15, 0x80, RZ, 0xc0, !PT ;  /* 0x000000800fff7812 */ /* 0x000fe4000780c0ff */
[----:B------:R-:W-:-:S02]  /*4680*/  FMNMX R14, R41, R14, !PT ;  /* 0x0000000e290e7209 */ /* 0x000fc40007800000 */
[----:B------:R-:W-:Y:S02]  /*4690*/  FSEL R37, R37, -INF , P0 ;  /* 0xff80000025257808 */ /* 0x000fe40000000000 */
[----:B------:R-:W-:Y:S02]  /*46a0*/  LOP3.LUT P0, RZ, R15, 0x8000, RZ, 0xc0, !PT ;  /* 0x000080000fff7812 */ /* 0x000fe4000780c0ff */
[----:B------:R-:W-:Y:S02]  /*46b0*/  FMNMX R16, R29, R37, !PT ;  /* 0x000000251d107209 */ /* 0x000fe40007800000 */
[----:B------:R-:W-:Y:S02]  /*46c0*/  FSEL R53, R53, -INF , P0 ;  /* 0xff80000035357808 */ /* 0x000fe40000000000 */
[----:B------:R-:W-:Y:S02]  /*46d0*/  LOP3.LUT P0, RZ, R15, 0x800000, RZ, 0xc0, !PT ;  /* 0x008000000fff7812 */ /* 0x000fe4000780c0ff */
        /* <DEDUP_REMOVED lines=12> */
[----:B------:R-:W-:-:S02]  /*47a0*/  FSEL R73, R73, -INF , P1 ;  /* 0xff80000049497808 */ /* 0x000fc40000800000 */
[----:B------:R-:W-:Y:S02]  /*47b0*/  FSEL R76, R76, -INF , P2 ;  /* 0xff8000004c4c7808 */ /* 0x000fe40001000000 */
[----:B------:R-:W-:Y:S02]  /*47c0*/  FSEL R77, R77, -INF , P3 ;  /* 0xff8000004d4d7808 */ /* 0x000fe40001800000 */
[----:B------:R-:W-:Y:S02]  /*47d0*/  FMNMX R15, R64, R15, !PT ;  /* 0x0000000f400f7209 */ /* 0x000fe40007800000 */
[----:B------:R-:W-:Y:S02]  /*47e0*/  FMNMX R14, R65, R14, !PT ;  /* 0x0000000e410e7209 */ /* 0x000fe40007800000 */
[----:B------:R-:W-:Y:S02]  /*47f0*/  FMNMX R185, R68, R185, !PT ;  /* 0x000000b944b97209 */ /* 0x000fe40007800000 */
[----:B------:R-:W-:-:S02]  /*4800*/  FMNMX R16, R69, R16, !PT ;  /* 0x0000001045107209 */ /* 0x000fc40007800000 */
[----:B------:R-:W-:Y:S02]  /*4810*/  FSEL R85, R85, -INF , !P0 ;  /* 0xff80000055557808 */ /* 0x000fe40004000000 */
[----:B------:R-:W-:Y:S02]  /*4820*/  FSEL R80, R80, -INF , P4 ;  /* 0xff80000050507808 */ /* 0x000fe40002000000 */
[----:B------:R-:W-:Y:S02]  /*4830*/  FSEL R81, R81, -INF , P5 ;  /* 0xff80000051517808 */ /* 0x000fe40002800000 */
[----:B------:R-:W-:Y:S02]  /*4840*/  FSEL R84, R84, -INF , P6 ;  /* 0xff80000054547808 */ /* 0x000fe40003000000 */
        /* <DEDUP_REMOVED lines=9> */
[----:B------:R-:W-:-:S04]  /*48e0*/  FMNMX R185, R185, R16, !PT ;  /* 0x00000010b9b97209 */ /* 0x000fc80007800000 */
[----:B------:R-:W-:-:S04]  /*48f0*/  FMNMX R14, R14, R185, !PT ;  /* 0x000000b90e0e7209 */ /* 0x000fc80007800000 */
[----:B------:R-:W-:Y:S01]  /*4900*/  FMNMX R16, R14, R13, !PT ;  /* 0x0000000d0e107209 */ /* 0x000fe20007800000 */
[----:B------:R-:W-:-:S04]  /*4910*/  VIADD R14, R6, 0x9 ;  /* 0x00000009060e7836 */ /* 0x000fc80000000000 */
[----:B------:R-:W1:Y:S02]  /*4920*/  SHFL.BFLY PT, R15, R16, 0x2, 0x1f ;  /* 0x0c401f00100f7f89 */ /* 0x000e6400000e0000 */
[----:B-1----:R-:W-:Y:S02]  /*4930*/  FMNMX R18, R16, R15, !PT ;  /* 0x0000000f10127209 */ /* 0x002fe40007800000 */
[----:B------:R-:W-:-:S03]  /*4940*/  SHF.R.S32.HI R15, RZ, 0x1f, R14 ;  /* 0x0000001fff0f7819 */ /* 0x000fc6000001140e */
[----:B------:R-:W1:Y:S01]  /*4950*/  SHFL.BFLY PT, R185, R18, 0x1, 0x1f ;  /* 0x0c201f0012b97f89 */ /* 0x000e6200000e0000 */
[----:B------:R-:W-:Y:S02]  /*4960*/  LEA.HI R15, R15, R14, RZ, 0x3 ;  /* 0x0000000e0f0f7211 */ /* 0x000fe400078f18ff */
[----:B-1----:R-:W-:Y:S02]  /*4970*/  FMNMX R6, R18, R185, !PT ;  /* 0x000000b912067209 */ /* 0x002fe40007800000 */
[----:B------:R-:W-:Y:S02]  /*4980*/  LOP3.LUT R185, R15, 0xfffffff8, RZ, 0xc0, !PT ;  /* 0xfffffff80fb97812 */ /* 0x000fe400078ec0ff */
[----:B------:R-:W-:Y:S02]  /*4990*/  SHF.R.S32.HI R15, RZ, 0x3, R15 ;  /* 0x00000003ff0f7819 */ /* 0x000fe4000001140f */
[----:B------:R-:W-:Y:S02]  /*49a0*/  FSETP.NEU.AND P0, PT, R6, -INF , PT ;  /* 0xff8000000600780b */ /* 0x000fe40003f0d000 */
[----:B------:R-:W-:Y:S01]  /*49b0*/  VIADDMNMX R14, R14, -R185, 0x2, PT ;  /* 0x000000020e0e7446 */ /* 0x000fe200038009b9 */
[----:B------:R-:W-:Y:S01]  /*49c0*/  IMAD.U32 R15, R15, -0x2, RZ ;  /* 0xfffffffe0f0f7824 */ /* 0x000fe200078e00ff */
[----:B------:R-:W-:-:S04]  /*49d0*/  FSEL R16, R6, RZ, P0 ;  /* 0x000000ff06107208 */ /* 0x000fc80000000000 */
[----:B------:R-:W-:Y:S01]  /*49e0*/  VIADDMNMX R14, R15, -R14, 0xffffffe0, !PT ;  /* 0xffffffe00f0e7446 */ /* 0x000fe2000780090e */
[----:B------:R-:W-:-:S04]  /*49f0*/  FADD R15, -R16, R13 ;  /* 0x0000000d100f7221 */ /* 0x000fc80000000100 */
[----:B------:R-:W-:Y:S02]  /*4a00*/  VIADD R13, R14, 0x20 ;  /* 0x000000200e0d7836 */ /* 0x000fe40000000000 */
[----:B------:R-:W-:Y:S01]  /*4a10*/  FMUL R15, R15, UR15 ;  /* 0x0000000f0f0f7c20 */ /* 0x000fe20008400000 */
[----:B------:R-:W-:Y:S02]  /*4a20*/  FMUL R14, R16, UR15 ;  /* 0x0000000f100e7c20 */ /* 0x000fe40008400000 */
[----:B------:R-:W-:Y:S02]  /*4a30*/  SHF.R.U32.HI R8, RZ, R13, R8 ;  /* 0x0000000dff087219 */ /* 0x000fe40000011608 */
[--C-:B------:R-:W-:Y:S01]  /*4a40*/  FFMA R36, R17, UR15, -R14.reuse ;  /* 0x0000000f11247c23 */ /* 0x100fe2000800080e */
[----:B------:R1:W-:Y:S01]  /*4a50*/  MUFU.EX2 R13, R15 ;  /* 0x0000000f000d7308 */ /* 0x0003e20000000800 */
[--C-:B------:R-:W-:Y:S01]  /*4a60*/  FFMA R19, R19, UR15, -R14.reuse ;  /* 0x0000000f13137c23 */ /* 0x100fe2000800080e */
[C---:B------:R-:W-:Y:S01]  /*4a70*/  R2P PR, R8.reuse, 0x7e ;  /* 0x0000007e08007804 */ /* 0x040fe20000000000 */
[--C-:B------:R-:W-:Y:S01]  /*4a80*/  FFMA R21, R21, UR15, -R14.reuse ;  /* 0x0000000f15157c23 */ /* 0x100fe2000800080e */
[----:B------:R-:W-:Y:S01]  /*4a90*/  LOP3.LUT R17, R8, 0x1, RZ, 0xc0, !PT ;  /* 0x0000000108117812 */ /* 0x000fe200078ec0ff */
[--C-:B------:R-:W-:Y:S01]  /*4aa0*/  FFMA R23, R23, UR15, -R14.reuse ;  /* 0x0000000f17177c23 */ /* 0x100fe2000800080e */
[--C-:B------:R-:W-:Y:S01]  /*4ab0*/  FFMA R25, R25, UR15, -R14.reuse ;  /* 0x0000000f19197c23 */ /* 0x100fe2000800080e */
[----:B------:R-:W-:Y:S01]  /*4ac0*/  FSEL R27, R27, -INF , P1 ;  /* 0xff8000001b1b7808 */ /* 0x000fe20000800000 */
[----:B------:R-:W-:Y:S01]  /*4ad0*/  MUFU.EX2 R32, R19 ;  /* 0x0000001300207308 */ /* 0x000fe20000000800 */
[----:B------:R-:W-:Y:S01]  /*4ae0*/  FSEL R30, R30, -INF , P2 ;  /* 0xff8000001e1e7808 */ /* 0x000fe20001000000 */
[--C-:B------:R-:W-:Y:S01]  /*4af0*/  FFMA R29, R29, UR15, -R14.reuse ;  /* 0x0000000f1d1d7c23 */ /* 0x100fe2000800080e */
[----:B------:R-:W-:Y:S01]  /*4b00*/  FSEL R31, R31, -INF , P3 ;  /* 0xff8000001f1f7808 */ /* 0x000fe20001800000 */
[--C-:B------:R-:W-:Y:S01]  /*4b10*/  FFMA R33, R33, UR15, -R14.reuse ;  /* 0x0000000f21217c23 */ /* 0x100fe2000800080e */
[----:B------:R-:W-:Y:S01]  /*4b20*/  FSEL R34, R34, -INF , P4 ;  /* 0xff80000022227808 */ /* 0x000fe20002000000 */
[--C-:B------:R-:W-:Y:S01]  /*4b30*/  FFMA R37, R37, UR15, -R14.reuse ;  /* 0x0000000f25257c23 */ /* 0x100fe2000800080e */
[----:B------:R-:W-:Y:S01]  /*4b40*/  FSEL R16, R35, -INF , P5 ;  /* 0xff80000023107808 */ /* 0x000fe20002800000 */
[----:B------:R2:W-:Y:S01]  /*4b50*/  MUFU.EX2 R28, R21 ;  /* 0x00000015001c7308 */ /* 0x0005e20000000800 */
[----:B-1----:R-:W-:Y:S01]  /*4b60*/  FSEL R15, R38, -INF , P6 ;  /* 0xff800000260f7808 */ /* 0x002fe20003000000 */
[--C-:B------:R-:W-:Y:S01]  /*4b70*/  FFMA R40, R40, UR15, -R14.reuse ;  /* 0x0000000f28287c23 */ /* 0x100fe2000800080e */
[----:B------:R-:W-:Y:S01]  /*4b80*/  R2P PR, R8.B1, 0x7f ;  /* 0x0000007f08007804 */ /* 0x000fe20000001000 */
[--C-:B------:R-:W-:Y:S01]  /*4b90*/  FFMA R41, R41, UR15, -R14.reuse ;  /* 0x0000000f29297c23 */ /* 0x100fe2000800080e */
[--C-:B------:R-:W-:Y:S01]  /*4ba0*/  FFMA R44, R44, UR15, -R14.reuse ;  /* 0x0000000f2c2c7c23 */ /* 0x100fe2000800080e */
[--C-:B------:R-:W-:Y:S01]  /*4bb0*/  FFMA R45, R45, UR15, -R14.reuse ;  /* 0x0000000f2d2d7c23 */ /* 0x100fe2000800080e */
[--C-:B------:R-:W-:Y:S01]  /*4bc0*/  FFMA R48, R48, UR15, -R14.reuse ;  /* 0x0000000f30307c23 */ /* 0x100fe2000800080e */
[----:B------:R-:W-:Y:S01]  /*4bd0*/  FSEL R42, R42, -INF , P0 ;  /* 0xff8000002a2a7808 */ /* 0x000fe20000000000 */
[----:B------:R-:W1:Y:S01]  /*4be0*/  MUFU.EX2 R24, R23 ;  /* 0x0000001700187308 */ /* 0x000e620000000800 */
[----:B------:R-:W-:Y:S01]  /*4bf0*/  FSEL R43, R43, -INF , P1 ;  /* 0xff8000002b2b7808 */ /* 0x000fe20000800000 */
[--C-:B------:R-:W-:Y:S01]  /*4c00*/  FFMA R49, R49, UR15, -R14.reuse ;  /* 0x0000000f31317c23 */ /* 0x100fe2000800080e */
[----:B------:R-:W-:Y:S01]  /*4c10*/  FSEL R46, R46, -INF , P2 ;  /* 0xff8000002e2e7808 */ /* 0x000fe20001000000 */
[--C-:B------:R-:W-:Y:S01]  /*4c20*/  FFMA R52, R52, UR15, -R14.reuse ;  /* 0x0000000f34347c23 */ /* 0x100fe2000800080e */
[----:B------:R-:W-:Y:S01]  /*4c30*/  FSEL R47, R47, -INF , P3 ;  /* 0xff8000002f2f7808 */ /* 0x000fe20001800000 */
[--C-:B------:R-:W-:Y:S01]  /*4c40*/  FFMA R53, R53, UR15, -R14.reuse ;  /* 0x0000000f35357c23 */ /* 0x100fe2000800080e */
[----:B------:R-:W-:Y:S01]  /*4c50*/  FSEL R50, R50, -INF , P4 ;  /* 0xff80000032327808 */ /* 0x000fe20002000000 */
[----:B------:R-:W3:Y:S01]  /*4c60*/  MUFU.EX2 R25, R25 ;  /* 0x0000001900197308 */ /* 0x000ee20000000800 */
[----:B------:R-:W-:Y:S01]  /*4c70*/  FSEL R51, R51, -INF , P5 ;  /* 0xff80000033337808 */ /* 0x000fe20002800000 */
[--C-:B------:R-:W-:Y:S01]  /*4c80*/  FFMA R56, R56, UR15, -R14.reuse ;  /* 0x0000000f38387c23 */ /* 0x100fe2000800080e */
[----:B------:R-:W-:Y:S01]  /*4c90*/  FSEL R54, R54, -INF , P6 ;  /* 0xff80000036367808 */ /* 0x000fe20003000000 */
[--C-:B------:R-:W-:Y:S01]  /*4ca0*/  FFMA R57, R57, UR15, -R14.reuse ;  /* 0x0000000f39397c23 */ /* 0x100fe2000800080e */
[----:B------:R-:W-:Y:S01]  /*4cb0*/  R2P PR, R8.B2, 0x7f ;  /* 0x0000007f08007804 */ /* 0x000fe20000002000 */
[--C-:B------:R-:W-:Y:S01]  /*4cc0*/  FFMA R60, R60, UR15, -R14.reuse ;  /* 0x0000000f3c3c7c23 */ /* 0x100fe2000800080e */
[----:B--2---:R-:W-:Y:S01]  /*4cd0*/  FMNMX R21, R30, R15, !PT ;  /* 0x0000000f1e157209 */ /* 0x004fe20007800000 */
[--C-:B------:R-:W-:Y:S01]  /*4ce0*/  FFMA R61, R61, UR15, -R14.reuse ;  /* 0x0000000f3d3d7c23 */ /* 0x100fe2000800080e */
        /* <DEDUP_REMOVED lines=21> */
[----:B------:R-:W-:Y:S01]  /*4e40*/  FFMA R85, R85, UR15, -R14 ;  /* 0x0000000f55557c23 */ /* 0x000fe2000800080e */
[----:B------:R-:W-:Y:S01]  /*4e50*/  ISETP.NE.U32.AND P0, PT, R17, 0x1, PT ;  /* 0x000000011100780c */ /* 0x000fe20003f05070 */
[----:B------:R-:W2:Y:S01]  /*4e60*/  MUFU.EX2 R29, R29 ;  /* 0x0000001d001d7308 */ /* 0x000ea20000000800 */
[----:B------:R-:W-:-:S02]  /*4e70*/  FMNMX R21, R54, R21, !PT ;  /* 0x0000001536157209 */ /* 0x000fc40007800000 */
[----:B------:R-:W-:Y:S02]  /*4e80*/  FSEL R19, R26, -INF , !P0 ;  /* 0xff8000001a137808 */ /* 0x000fe40004000000 */
[C---:B------:R-:W-:Y:S02]  /*4e90*/  LOP3.LUT P0, RZ, R8.reuse, 0x80, RZ, 0xc0, !PT ;  /* 0x0000008008ff7812 */ /* 0x040fe4000780c0ff */
[----:B------:R-:W-:Y:S01]  /*4ea0*/  FMNMX R17, R19, R34, !PT ;  /* 0x0000002213117209 */ /* 0x000fe20007800000 */
[----:B------:R-:W4:Y:S01]  /*4eb0*/  MUFU.EX2 R33, R33 ;  /* 0x0000002100217308 */ /* 0x000f220000000800 */
[----:B------:R-:W-:Y:S02]  /*4ec0*/  FSEL R18, R39, -INF , P0 ;  /* 0xff80000027127808 */ /* 0x000fe40000000000 */
[----:B------:R-:W-:Y:S02]  /*4ed0*/  LOP3.LUT P0, RZ, R8, 0x8000, RZ, 0xc0, !PT ;  /* 0x0000800008ff7812 */ /* 0x000fe4000780c0ff */
[----:B------:R-:W-:-:S02]  /*4ee0*/  FMNMX R20, R31, R18, !PT ;  /* 0x000000121f147209 */ /* 0x000fc40007800000 */
[----:B------:R-:W-:Y:S01]  /*4ef0*/  FSEL R55, R55, -INF , P0 ;  /* 0xff80000037377808 */ /* 0x000fe20000000000 */
[----:B------:R-:W5:Y:S01]  /*4f00*/  MUFU.EX2 R36, R36 ;  /* 0x0000002400247308 */ /* 0x000f620000000800 */
[----:B------:R-:W-:Y:S02]  /*4f10*/  LOP3.LUT P0, RZ, R8, 0x800000, RZ, 0xc0, !PT ;  /* 0x0080000008ff7812 */ /* 0x000fe4000780c0ff */
[----:B------:R-:W-:Y:S02]  /*4f20*/  FMNMX R17, R42, R17, !PT ;  /* 0x000000112a117209 */ /* 0x000fe40007800000 */
[----:B------:R-:W-:Y:S02]  /*4f30*/  FSEL R71, R71, -INF , P0 ;  /* 0xff80000047477808 */ /* 0x000fe40000000000 */
[----:B------:R-:W-:Y:S01]  /*4f40*/  ISETP.GT.AND P0, PT, R8, -0x1, PT ;  /* 0xffffffff0800780c */ /* 0x000fe20003f04270 */
[----:B------:R-:W1:Y:S01]  /*4f50*/  MUFU.EX2 R37, R37 ;  /* 0x0000002500257308 */ /* 0x000e620000000800 */
[----:B------:R-:W-:-:S02]  /*4f60*/  FMNMX R8, R27, R16, !PT ;  /* 0x000000101b087209 */ /* 0x000fc40007800000 */
[----:B------:R-:W-:Y:S02]  /*4f70*/  FMNMX R20, R47, R20, !PT ;  /* 0x000000142f147209 */ /* 0x000fe40007800000 */
[----:B------:R-:W-:Y:S02]  /*4f80*/  FMNMX R8, R43, R8, !PT ;  /* 0x000000082b087209 */ /* 0x000fe40007800000 */
[----:B------:R-:W-:Y:S01]  /*4f90*/  FMNMX R17, R50, R17, !PT ;  /* 0x0000001132117209 */ /* 0x000fe20007800000 */
[----:B------:R-:W1:Y:S01]  /*4fa0*/  MUFU.EX2 R40, R40 ;  /* 0x0000002800287308 */ /* 0x000e620000000800 */
[----:B------:R-:W-:Y:S02]  /*4fb0*/  FMNMX R8, R51, R8, !PT ;  /* 0x0000000833087209 */ /* 0x000fe40007800000 */
[----:B------:R-:W-:Y:S02]  /*4fc0*/  FMNMX R20, R55, R20, !PT ;  /* 0x0000001437147209 */ /* 0x000fe40007800000 */
[----:B------:R-:W-:-:S02]  /*4fd0*/  FMNMX R17, R58, R17, !PT ;  /* 0x000000113a117209 */ /* 0x000fc40007800000 */
[----:B------:R-:W-:Y:S01]  /*4fe0*/  FMNMX R8, R59, R8, !PT ;  /* 0x000000083b087209 */ /* 0x000fe20007800000 */
[----:B------:R-:W1:Y:S01]  /*4ff0*/  MUFU.EX2 R41, R41 ;  /* 0x0000002900297308 */ /* 0x000e620000000800 */
[----:B------:R-:W-:Y:S02]  /*5000*/  FMNMX R21, R62, R21, !PT ;  /* 0x000000153e157209 */ /* 0x000fe40007800000 */
[----:B------:R-:W-:Y:S02]  /*5010*/  FMNMX R20, R63, R20, !PT ;  /* 0x000000143f147209 */ /* 0x000fe40007800000 */
[----:B------:R-:W-:Y:S02]  /*5020*/  FSEL R75, R75, -INF , P1 ;  /* 0xff8000004b4b7808 */ /* 0x000fe40000800000 */
[----:B------:R-:W-:Y:S01]  /*5030*/  FSEL R78, R78, -INF , P2 ;  /* 0xff8000004e4e7808 */ /* 0x000fe20001000000 */
[----:B------:R-:W1:Y:S01]  /*5040*/  MUFU.EX2 R44, R44 ;  /* 0x0000002c002c7308 */ /* 0x000e620000000800 */
[----:B------:R-:W-:-:S02]  /*5050*/  FSEL R79, R79, -INF , P3 ;  /* 0xff8000004f4f7808 */ /* 0x000fc40001800000 */
[----:B------:R-:W-:Y:S02]  /*5060*/  FMNMX R17, R66, R17, !PT ;  /* 0x0000001142117209 */ /* 0x000fe40007800000 */
[----:B------:R-:W-:Y:S02]  /*5070*/  FMNMX R8, R67, R8, !PT ;  /* 0x0000000843087209 */ /* 0x000fe40007800000 */
[----:B------:R-:W-:Y:S01]  /*5080*/  FMNMX R21, R70, R21, !PT ;  /* 0x0000001546157209 */ /* 0x000fe20007800000 */
[----:B------:R-:W1:Y:S01]  /*5090*/  MUFU.EX2 R45, R45 ;  /* 0x0000002d002d7308 */ /* 0x000e620000000800 */
[----:B------:R-:W-:Y:S02]  /*50a0*/  FMNMX R20, R71, R20, !PT ;  /* 0x0000001447147209 */ /* 0x000fe40007800000 */
[----:B------:R-:W-:Y:S02]  /*50b0*/  FSEL R87, R87, -INF , !P0 ;  /* 0xff80000057577808 */ /* 0x000fe40004000000 */
[----:B------:R-:W-:-:S02]  /*50c0*/  FSEL R82, R82, -INF , P4 ;  /* 0xff80000052527808 */ /* 0x000fc40002000000 */
[----:B------:R-:W-:Y:S01]  /*50d0*/  FSEL R83, R83, -INF , P5 ;  /* 0xff80000053537808 */ /* 0x000fe20002800000 */
[----:B------:R-:W1:Y:S01]  /*50e0*/  MUFU.EX2 R48, R48 ;  /* 0x0000003000307308 */ /* 0x000e620000000800 */
[----:B------:R-:W-:Y:S02]  /*50f0*/  FSEL R86, R86, -INF , P6 ;  /* 0xff80000056567808 */ /* 0x000fe40003000000 */
[----:B------:R-:W-:Y:S02]  /*5100*/  FMNMX R17, R74, R17, !PT ;  /* 0x000000114a117209 */ /* 0x000fe40007800000 */
[----:B------:R-:W-:Y:S02]  /*5110*/  FMNMX R8, R75, R8, !PT ;  /* 0x000000084b087209 */ /* 0x000fe40007800000 */
[----:B------:R-:W-:Y:S01]  /*5120*/  FMNMX R21, R78, R21, !PT ;  /* 0x000000154e157209 */ /* 0x000fe20007800000 */
[----:B------:R-:W1:Y:S01]  /*5130*/  MUFU.EX2 R49, R49 ;  /* 0x0000003100317308 */ /* 0x000e620000000800 */
        /* <DEDUP_REMOVED lines=8> */
[----:B------:R-:W-:Y:S01]  /*51c0*/  LOP3.LUT P2, RZ, R12, 0x1f, RZ, 0xc0, !PT ;  /* 0x0000001f0cff7812 */ /* 0x000fe2000784c0ff */
[----:B------:R-:W-:Y:S01]  /*51d0*/  MUFU.EX2 R53, R53 ;  /* 0x0000003500357308 */ /* 0x000fe20000000800 */
[----:B------:R-:W-:-:S04]  /*51e0*/  FMNMX R21, R8, R21, !PT ;  /* 0x0000001508157209 */ /* 0x000fc80007800000 */
[----:B------:R-:W-:-:S03]  /*51f0*/  FMNMX R21, R21, R10, !PT ;  /* 0x0000000a15157209 */ /* 0x000fc60007800000 */
[----:B------:R-:W-:Y:S02]  /*5200*/  MUFU.EX2 R56, R56 ;  /* 0x0000003800387308 */ /* 0x000fe40000000800 */
[----:B------:R-:W1:Y:S06]  /*5210*/  SHFL.BFLY PT, R8, R21, 0x2, 0x1f ;  /* 0x0c401f0015087f89 */ /* 0x000e6c00000e0000 */
[----:B------:R-:W-:Y:S08]  /*5220*/  MUFU.EX2 R57, R57 ;  /* 0x0000003900397308 */ /* 0x000ff00000000800 */
[----:B------:R-:W-:Y:S08]  /*5230*/  MUFU.EX2 R60, R60 ;  /* 0x0000003c003c7308 */ /* 0x000ff00000000800 */
[----:B------:R-:W-:Y:S01]  /*5240*/  MUFU.EX2 R61, R61 ;  /* 0x0000003d003d7308 */ /* 0x000fe20000000800 */
[----:B-1----:R-:W-:-:S05]  /*5250*/  FMNMX R17, R21, R8, !PT ;  /* 0x0000000815117209 */ /* 0x002fca0007800000 */
[----:B------:R-:W1:Y:S02]  /*5260*/  SHFL.BFLY PT, R8, R17, 0x1, 0x1f ;  /* 0x0c201f0011087f89 */ /* 0x000e6400000e0000 */
[----:B------:R-:W-:Y:S08]  /*5270*/  MUFU.EX2 R64, R64 ;  /* 0x0000004000407308 */ /* 0x000ff00000000800 */
[----:B------:R-:W-:Y:S08]  /*5280*/  MUFU.EX2 R65, R65 ;  /* 0x0000004100417308 */ /* 0x000ff00000000800 */
[----:B------:R-:W-:Y:S01]  /*5290*/  MUFU.EX2 R68, R68 ;  /* 0x0000004400447308 */ /* 0x000fe20000000800 */
[----:B-1----:R-:W-:-:S07]  /*52a0*/  FMNMX R8, R17, R8, !PT ;  /* 0x0000000811087209 */ /* 0x002fce0007800000 */
[----:B------:R-:W-:Y:S01]  /*52b0*/  MUFU.EX2 R69, R69 ;  /* 0x0000004500457308 */ /* 0x000fe20000000800 */
[----:B------:R-:W-:-:S04]  /*52c0*/  FSETP.NEU.AND P0, PT, R8, -INF , PT ;  /* 0xff8000000800780b */ /* 0x000fc80003f0d000 */
[----:B------:R-:W-:-:S03]  /*52d0*/  FSEL R17, R8, RZ, P0 ;  /* 0x000000ff08117208 */ /* 0x000fc60000000000 */
[----:B------:R-:W-:Y:S01]  /*52e0*/  MUFU.EX2 R72, R72 ;  /* 0x0000004800487308 */ /* 0x000fe20000000800 */
[----:B------:R-:W-:Y:S01]  /*52f0*/  PLOP3.LUT P0, PT, PT, PT, UP1, 0x80, 0x0 ;  /* 0x000000000000781c */ /* 0x000fe20003f0f018 */
[----:B------:R-:W-:Y:S01]  /*5300*/  UPLOP3.LUT UP1, UPT, UPT, UPT, UPT, 0x80, 0x0 ;  /* 0x000000000000789c */ /* 0x000fe20003f2f070 */
[----:B------:R-:W-:-:S04]  /*5310*/  FADD R10, -R17, R10 ;  /* 0x0000000a110a7221 */ /* 0x000fc80000000100 */
[----:B------:R-:W-:Y:S01]  /*5320*/  FMUL R14, R10, UR15 ;  /* 0x0000000f0a0e7c20 */ /* 0x000fe20008400000 */
[----:B------:R-:W-:Y:S01]  /*5330*/  FMUL R10, R17, UR15 ;  /* 0x0000000f110a7c20 */ /* 0x000fe20008400000 */
[----:B------:R-:W-:Y:S03]  /*5340*/  MUFU.EX2 R73, R73 ;  /* 0x0000004900497308 */ /* 0x000fe60000000800 */
[--C-:B------:R-:W-:Y:S01]  /*5350*/  FFMA R19, R19, UR15, -R10.reuse ;  /* 0x0000000f13137c23 */ /* 0x100fe2000800080a */
        /* <DEDUP_REMOVED lines=12> */
[----:B------:R-:W4:Y:S01]  /*5420*/  MUFU.EX2 R26, R19 ;  /* 0x00000013001a7308 */ /* 0x000f220000000800 */
[----:B-1----:R-:W-:Y:S01]  /*5430*/  FFMA R14, R13, R11, R24 ;  /* 0x0000000b0d0e7223 */ /* 0x002fe20000000018 */
[--C-:B------:R-:W-:Y:S01]  /*5440*/  FFMA R50, R50, UR15, -R10.reuse ;  /* 0x0000000f32327c23 */ /* 0x100fe2000800080a */
[--C-:B------:R-:W-:Y:S01]  /*5450*/  FFMA R51, R51, UR15, -R10.reuse ;  /* 0x0000000f33337c23 */ /* 0x100fe2000800080a */
[----:B------:R-:W-:Y:S01]  /*5460*/  FFMA R54, R54, UR15, -R10 ;  /* 0x0000000f36367c23 */ /* 0x000fe2000800080a */
[----:B---3--:R-:W-:Y:S01]  /*5470*/  FADD R11, R25, R14 ;  /* 0x0000000e190b7221 */ /* 0x008fe20000000000 */
[--C-:B------:R-:W-:Y:S01]  /*5480*/  FFMA R55, R55, UR15, -R10.reuse ;  /* 0x0000000f37377c23 */ /* 0x100fe2000800080a */
[--C-:B------:R-:W-:Y:S01]  /*5490*/  FFMA R87, R87, UR15, -R10.reuse ;  /* 0x0000000f57577c23 */ /* 0x100fe2000800080a */
[----:B------:R-:W1:Y:S01]  /*54a0*/  MUFU.EX2 R27, R27 ;  /* 0x0000001b001b7308 */ /* 0x000e620000000800 */
[----:B------:R-:W-:Y:S01]  /*54b0*/  FADD R14, R28, R11 ;  /* 0x0000000b1c0e7221 */ /* 0x000fe20000000000 */
[--C-:B------:R-:W-:Y:S01]  /*54c0*/  FFMA R86, R86, UR15, -R10.reuse ;  /* 0x0000000f56567c23 */ /* 0x100fe2000800080a */
[--C-:B------:R-:W-:Y:S01]  /*54d0*/  FFMA R83, R83, UR15, -R10.reuse ;  /* 0x0000000f53537c23 */ /* 0x100fe2000800080a */
[----:B------:R-:W-:Y:S01]  /*54e0*/  FFMA R58, R58, UR15, -R10 ;  /* 0x0000000f3a3a7c23 */ /* 0x000fe2000800080a */
[----:B--2---:R-:W-:Y:S01]  /*54f0*/  FADD R11, R29, R14 ;  /* 0x0000000e1d0b7221 */ /* 0x004fe20000000000 */
[--C-:B------:R-:W-:Y:S01]  /*5500*/  FFMA R82, R82, UR15, -R10.reuse ;  /* 0x0000000f52527c23 */ /* 0x100fe2000800080a */
[--C-:B------:R-:W-:Y:S01]  /*5510*/  FFMA R79, R79, UR15, -R10.reuse ;  /* 0x0000000f4f4f7c23 */ /* 0x100fe2000800080a */
[----:B------:R-:W2:Y:S01]  /*5520*/  MUFU.EX2 R30, R30 ;  /* 0x0000001e001e7308 */ /* 0x000ea20000000800 */
[----:B------:R-:W-:Y:S01]  /*5530*/  FADD R14, R32, R11 ;  /* 0x0000000b200e7221 */ /* 0x000fe20000000000 */
[--C-:B------:R-:W-:Y:S01]  /*5540*/  FFMA R78, R78, UR15, -R10.reuse ;  /* 0x0000000f4e4e7c23 */ /* 0x100fe2000800080a */
[--C-:B------:R-:W-:Y:S01]  /*5550*/  FFMA R75, R75, UR15, -R10.reuse ;  /* 0x0000000f4b4b7c23 */ /* 0x100fe2000800080a */
[----:B------:R-:W-:Y:S01]  /*5560*/  FFMA R59, R59, UR15, -R10 ;  /* 0x0000000f3b3b7c23 */ /* 0x000fe2000800080a */
[----:B----4-:R-:W-:Y:S01]  /*5570*/  FADD R11, R33, R14 ;  /* 0x0000000e210b7221 */ /* 0x010fe20000000000 */
[--C-:B------:R-:W-:Y:S01]  /*5580*/  FFMA R74, R74, UR15, -R10.reuse ;  /* 0x0000000f4a4a7c23 */ /* 0x100fe2000800080a */
[--C-:B------:R-:W-:Y:S01]  /*5590*/  FFMA R71, R71, UR15, -R10.reuse ;  /* 0x0000000f47477c23 */ /* 0x100fe2000800080a */
[----:B------:R-:W3:Y:S01]  /*55a0*/  MUFU.EX2 R31, R31 ;  /* 0x0000001f001f7308 */ /* 0x000ee20000000800 */
[----:B-----5:R-:W-:Y:S01]  /*55b0*/  FADD R14, R36, R11 ;  /* 0x0000000b240e7221 */ /* 0x020fe20000000000 */
[--C-:B------:R-:W-:Y:S01]  /*55c0*/  FFMA R70, R70, UR15, -R10.reuse ;  /* 0x0000000f46467c23 */ /* 0x100fe2000800080a */
[--C-:B------:R-:W-:Y:S01]  /*55d0*/  FFMA R67, R67, UR15, -R10.reuse ;  /* 0x0000000f43437c23 */ /* 0x100fe2000800080a */
[----:B------:R-:W-:Y:S01]  /*55e0*/  FFMA R62, R62, UR15, -R10 ;  /* 0x0000000f3e3e7c23 */ /* 0x000fe2000800080a */
[----:B------:R-:W-:Y:S01]  /*55f0*/  FADD R11, R37, R14 ;  /* 0x0000000e250b7221 */ /* 0x000fe20000000000 */
[----:B------:R-:W-:-:S02]  /*5600*/  @!P2 IMAD.MOV.U32 R14, RZ, RZ, 0x1 ;  /* 0x00000001ff0ea424 */ /* 0x000fc400078e00ff */
[----:B------:R-:W-:Y:S01]  /*5610*/  FFMA R66, R66, UR15, -R10 ;  /* 0x0000000f42427c23 */ /* 0x000fe2000800080a */
[----:B------:R-:W4:Y:S01]  /*5620*/  MUFU.EX2 R34, R34 ;  /* 0x0000002200227308 */ /* 0x000f220000000800 */
[----:B------:R-:W-:Y:S01]  /*5630*/  FADD R12, R40, R11 ;  /* 0x0000000b280c7221 */ /* 0x000fe20000000000 */
[----:B------:R5:W-:Y:S01]  /*5640*/  @!P2 SYNCS.ARRIVE.TRANS64.ART0 RZ, [UR8+0x18], R14 ;  /* 0x0000180effffa9a7 */ /* 0x000be20008500008 */
[----:B------:R-:W-:Y:S02]  /*5650*/  WARPGROUP.DEPBAR.LE gsb0, 0x0 ;  /* 0x00008000000079c5 */ /* 0x000fe40000010000 */
[----:B------:R-:W-:Y:S01]  /*5660*/  FADD R11, R41, R12 ;  /* 0x0000000c290b7221 */ /* 0x000fe20000000000 */
[----:B------:R-:W-:Y:S01]  /*5670*/  FFMA R63, R63, UR15, -R10 ;  /* 0x0000000f3f3f7c23 */ /* 0x000fe2000800080a */
[----:B------:R-:W-:Y:S01]  /*5680*/  FMUL R149, R149, R13 ;  /* 0x0000000d95957220 */ /* 0x000fe20000400000 */
[----:B------:R-:W1:Y:S01]  /*5690*/  MUFU.EX2 R35, R16 ;  /* 0x0000001000237308 */ /* 0x000e620000000800 */
[----:B------:R-:W-:Y:S01]  /*56a0*/  FADD R12, R44, R11 ;  /* 0x0000000b2c0c7221 */ /* 0x000fe20000000000 */
[----:B-----5:R-:W-:-:S02]  /*56b0*/  @!P2 IMAD.MOV.U32 R14, RZ, RZ, 0x1 ;  /* 0x00000001ff0ea424 */ /* 0x020fc400078e00ff */
[-C--:B------:R-:W-:Y:S01]  /*56c0*/  FMUL R148, R148, R13.reuse ;  /* 0x0000000d94947220 */ /* 0x080fe20000400000 */
[-C--:B------:R-:W-:Y:S01]  /*56d0*/  FMUL R145, R145, R13.reuse ;  /* 0x0000000d91917220 */ /* 0x080fe20000400000 */
[----:B------:R-:W-:Y:S01]  /*56e0*/  FADD R11, R45, R12 ;  /* 0x0000000c2d0b7221 */ /* 0x000fe20000000000 */
[----:B------:R5:W-:Y:S01]  /*56f0*/  @!P2 SYNCS.ARRIVE.TRANS64.ART0 RZ, [UR8+0x28], R14 ;  /* 0x0000280effffa9a7 */ /* 0x000be20008500008 */
[-C--:B------:R-:W-:Y:S01]  /*5700*/  FMUL R144, R144, R13.reuse ;  /* 0x0000000d90907220 */ /* 0x080fe20000400000 */
[----:B------:R-:W1:Y:S01]  /*5710*/  MUFU.EX2 R38, R15 ;  /* 0x0000000f00267308 */ /* 0x000e620000000800 */
[----:B------:R-:W-:Y:S01]  /*5720*/  FADD R12, R48, R11 ;  /* 0x0000000b300c7221 */ /* 0x000fe20000000000 */
[-C--:B------:R-:W-:Y:S01]  /*5730*/  FMUL R141, R141, R13.reuse ;  /* 0x0000000d8d8d7220 */ /* 0x080fe20000400000 */
[-C--:B------:R-:W-:Y:S01]  /*5740*/  FMUL R140, R140, R13.reuse ;  /* 0x0000000d8c8c7220 */ /* 0x080fe20000400000 */
[----:B------:R-:W-:Y:S01]  /*5750*/  FMUL R137, R137, R13 ;  /* 0x0000000d89897220 */ /* 0x000fe20000400000 */
[----:B------:R-:W-:Y:S01]  /*5760*/  FADD R11, R49, R12 ;  /* 0x0000000c310b7221 */ /* 0x000fe20000000000 */
[----:B-----5:R-:W-:Y:S01]  /*5770*/  FFMA R14, R17, R9, R26 ;  /* 0x00000009110e7223 */ /* 0x020fe2000000001a */
[-C--:B------:R-:W-:Y:S01]  /*5780*/  FMUL R136, R136, R13.reuse ;  /* 0x0000000d88887220 */ /* 0x080fe20000400000 */
[----:B------:R-:W5:Y:S01]  /*5790*/  MUFU.EX2 R76, R76 ;  /* 0x0000004c004c7308 */ /* 0x000f620000000800 */
[----:B------:R-:W-:Y:S01]  /*57a0*/  FADD R12, R52, R11 ;  /* 0x0000000b340c7221 */ /* 0x000fe20000000000 */
[-C--:B------:R-:W-:Y:S01]  /*57b0*/  FMUL R133, R133, R13.reuse ;  /* 0x0000000d85857220 */ /* 0x080fe20000400000 */
[-C--:B------:R-:W-:Y:S01]  /*57c0*/  FMUL R132, R132, R13.reuse ;  /* 0x0000000d84847220 */ /* 0x080fe20000400000 */
[-C--:B------:R-:W-:Y:S01]  /*57d0*/  FMUL R129, R129, R13.reuse ;  /* 0x0000000d81817220 */ /* 0x080fe20000400000 */
[----:B------:R-:W-:Y:S01]  /*57e0*/  FADD R11, R53, R12 ;  /* 0x0000000c350b7221 */ /* 0x000fe20000000000 */
[-C--:B------:R-:W-:Y:S01]  /*57f0*/  FMUL R128, R128, R13.reuse ;  /* 0x0000000d80807220 */ /* 0x080fe20000400000 */
[-C--:B------:R-:W-:Y:S01]  /*5800*/  FMUL R125, R125, R13.reuse ;  /* 0x0000000d7d7d7220 */ /* 0x080fe20000400000 */
[----:B------:R-:W1:Y:S01]  /*5810*/  MUFU.EX2 R39, R18 ;  /* 0x0000001200277308 */ /* 0x000e620000000800 */
[----:B------:R-:W-:Y:S01]  /*5820*/  FADD R12, R56, R11 ;  /* 0x0000000b380c7221 */ /* 0x000fe20000000000 */
[-C--:B------:R-:W-:Y:S01]  /*5830*/  FMUL R124, R124, R13.reuse ;  /* 0x0000000d7c7c7220 */ /* 0x080fe20000400000 */
[-C--:B------:R-:W-:Y:S01]  /*5840*/  FMUL R121, R121, R13.reuse ;  /* 0x0000000d79797220 */ /* 0x080fe20000400000 */
[-C--:B------:R-:W-:Y:S01]  /*5850*/  FMUL R120, R120, R13.reuse ;  /* 0x0000000d78787220 */ /* 0x080fe20000400000 */
[----:B------:R-:W-:Y:S01]  /*5860*/  FADD R11, R57, R12 ;  /* 0x0000000c390b7221 */ /* 0x000fe20000000000 */
[-C--:B------:R-:W-:Y:S01]  /*5870*/  FMUL R117, R117, R13.reuse ;  /* 0x0000000d75757220 */ /* 0x080fe20000400000 */
[-C--:B------:R-:W-:Y:S01]  /*5880*/  FMUL R116, R116, R13.reuse ;  /* 0x0000000d74747220 */ /* 0x080fe20000400000 */
[----:B------:R-:W3:Y:S01]  /*5890*/  MUFU.EX2 R77, R77 ;  /* 0x0000004d004d7308 */ /* 0x000ee20000000800 */
[----:B------:R-:W-:Y:S01]  /*58a0*/  FADD R12, R60, R11 ;  /* 0x0000000b3c0c7221 */ /* 0x000fe20000000000 */
[-C--:B------:R-:W-:Y:S01]  /*58b0*/  FMUL R113, R113, R13.reuse ;  /* 0x0000000d71717220 */ /* 0x080fe20000400000 */
[-C--:B------:R-:W-:Y:S01]  /*58c0*/  FMUL R112, R112, R13.reuse ;  /* 0x0000000d70707220 */ /* 0x080fe20000400000 */
[-C--:B------:R-:W-:Y:S01]  /*58d0*/  FMUL R109, R109, R13.reuse ;  /* 0x0000000d6d6d7220 */ /* 0x080fe20000400000 */
[----:B------:R-:W-:Y:S01]  /*58e0*/  FADD R11, R61, R12 ;  /* 0x0000000c3d0b7221 */ /* 0x000fe20000000000 */
[-C--:B------:R-:W-:Y:S01]  /*58f0*/  FMUL R108, R108, R13.reuse ;  /* 0x0000000d6c6c7220 */ /* 0x080fe20000400000 */
[-C--:B------:R-:W-:Y:S01]  /*5900*/  FMUL R105, R105, R13.reuse ;  /* 0x0000000d69697220 */ /* 0x080fe20000400000 */
[----:B------:R-:W5:Y:S01]  /*5910*/  MUFU.EX2 R42, R42 ;  /* 0x0000002a002a7308 */ /* 0x000f620000000800 */
[----:B------:R-:W-:Y:S01]  /*5920*/  FADD R12, R64, R11 ;  /* 0x0000000b400c7221 */ /* 0x000fe20000000000 */
[----:B-1----:R-:W-:Y:S01]  /*5930*/  FADD R11, R27, R14 ;  /* 0x0000000e1b0b7221 */ /* 0x002fe20000000000 */
[-C--:B------:R-:W-:Y:S01]  /*5940*/  FMUL R104, R104, R13.reuse ;  /* 0x0000000d68687220 */ /* 0x080fe20000400000 */
[-C--:B------:R-:W-:Y:S01]  /*5950*/  FMUL R101, R101, R13.reuse ;  /* 0x0000000d65657220 */ /* 0x080fe20000400000 */
[----:B------:R-:W-:Y:S01]  /*5960*/  FADD R9, R65, R12 ;  /* 0x0000000c41097221 */ /* 0x000fe20000000000 */
[----:B--2---:R-:W-:Y:S01]  /*5970*/  FADD R12, R30, R11 ;  /* 0x0000000b1e0c7221 */ /* 0x004fe20000000000 */
[-C--:B------:R-:W-:Y:S01]  /*5980*/  FMUL R100, R100, R13.reuse ;  /* 0x0000000d64647220 */ /* 0x080fe20000400000 */
[----:B------:R-:W1:Y:S01]  /*5990*/  MUFU.EX2 R80, R80 ;  /* 0x0000005000507308 */ /* 0x000e620000000800 */
[----:B------:R-:W-:Y:S01]  /*59a0*/  FADD R10, R68, R9 ;  /* 0x00000009440a7221 */ /* 0x000fe20000000000 */
[----:B---3--:R-:W-:Y:S01]  /*59b0*/  FADD R11, R31, R12 ;  /* 0x0000000c1f0b7221 */ /* 0x008fe20000000000 */
[-C--:B------:R-:W-:Y:S01]  /*59c0*/  FMUL R97, R97, R13.reuse ;  /* 0x0000000d61617220 */ /* 0x080fe20000400000 */
[-C--:B------:R-:W-:Y:S01]  /*59d0*/  FMUL R96, R96, R13.reuse ;  /* 0x0000000d60607220 */ /* 0x080fe20000400000 */
[----:B------:R-:W-:Y:S01]  /*59e0*/  FADD R9, R69, R10 ;  /* 0x0000000a45097221 */ /* 0x000fe20000000000 */
[----:B----4-:R-:W-:Y:S01]  /*59f0*/  FADD R12, R34, R11 ;  /* 0x0000000b220c7221 */ /* 0x010fe20000000000 */
[-C--:B------:R-:W-:Y:S01]  /*5a00*/  FMUL R93, R93, R13.reuse ;  /* 0x0000000d5d5d7220 */ /* 0x080fe20000400000 */
[----:B------:R-:W2:Y:S01]  /*5a10*/  MUFU.EX2 R43, R43 ;  /* 0x0000002b002b7308 */ /* 0x000ea20000000800 */
[----:B------:R-:W-:Y:S01]  /*5a20*/  FADD R10, R72, R9 ;  /* 0x00000009480a7221 */ /* 0x000fe20000000000 */
[----:B------:R-:W-:Y:S01]  /*5a30*/  FADD R11, R35, R12 ;  /* 0x0000000c230b7221 */ /* 0x000fe20000000000 */
[-C--:B------:R-:W-:Y:S01]  /*5a40*/  FMUL R92, R92, R13.reuse ;  /* 0x0000000d5c5c7220 */ /* 0x080fe20000400000 */
[-C--:B------:R-:W-:Y:S01]  /*5a50*/  FMUL R89, R89, R13.reuse ;  /* 0x0000000d59597220 */ /* 0x080fe20000400000 */
[----:B------:R-:W-:Y:S01]  /*5a60*/  FADD R9, R73, R10 ;  /* 0x0000000a49097221 */ /* 0x000fe20000000000 */
[----:B------:R-:W-:Y:S01]  /*5a70*/  FADD R12, R38, R11 ;  /* 0x0000000b260c7221 */ /* 0x000fe20000000000 */
[----:B------:R-:W-:Y:S01]  /*5a80*/  FMUL R88, R88, R13 ;  /* 0x0000000d58587220 */ /* 0x000fe20000400000 */
[----:B------:R-:W3:Y:S01]  /*5a90*/  MUFU.EX2 R81, R81 ;  /* 0x0000005100517308 */ /* 0x000ee20000000800 */
[----:B-----5:R-:W-:Y:S01]  /*5aa0*/  FADD R10, R76, R9 ;  /* 0x000000094c0a7221 */ /* 0x020fe20000000000 */
[----:B------:R-:W-:Y:S01]  /*5ab0*/  FADD R11, R39, R12 ;  /* 0x0000000c270b7221 */ /* 0x000fe20000000000 */
[----:B------:R-:W-:Y:S01]  /*5ac0*/  F2FP.BF16.F32.PACK_AB R180, R25, R24 ;  /* 0x0000001819b4723e */ /* 0x000fe200000010ff */
[-C--:B------:R-:W-:Y:S01]  /*5ad0*/  FMUL R151, R151, R17.reuse ;  /* 0x0000001197977220 */ /* 0x080fe20000400000 */
[----:B------:R-:W-:Y:S01]  /*5ae0*/  FADD R9, R77, R10 ;  /* 0x0000000a4d097221 */ /* 0x000fe20000000000 */
[----:B------:R-:W-:Y:S01]  /*5af0*/  FADD R12, R42, R11 ;  /* 0x0000000b2a0c7221 */ /* 0x000fe20000000000 */
[----:B------:R-:W-:Y:S01]  /*5b00*/  F2FP.BF16.F32.PACK_AB R182, R29, R28 ;  /* 0x0000001c1db6723e */ /* 0x000fe200000010ff */
[----:B------:R-:W4:Y:S01]  /*5b10*/  MUFU.EX2 R46, R46 ;  /* 0x0000002e002e7308 */ /* 0x000f220000000800 */
[----:B-1----:R-:W-:Y:S01]  /*5b20*/  FADD R10, R80, R9 ;  /* 0x00000009500a7221 */ /* 0x002fe20000000000 */
[----:B--2---:R-:W-:Y:S01]  /*5b30*/  FADD R11, R43, R12 ;  /* 0x0000000c2b0b7221 */ /* 0x004fe20000000000 */
[----:B------:R-:W-:Y:S01]  /*5b40*/  F2FP.BF16.F32.PACK_AB R176, R33, R32 ;  /* 0x0000002021b0723e */ /* 0x000fe200000010ff */
[-C--:B------:R-:W-:Y:S01]  /*5b50*/  FMUL R150, R150, R17.reuse ;  /* 0x0000001196967220 */ /* 0x080fe20000400000 */
[----:B------:R-:W-:Y:S01]  /*5b60*/  F2FP.BF16.F32.PACK_AB R178, R37, R36 ;  /* 0x0000002425b2723e */ /* 0x000fe200000010ff */
[-C--:B------:R-:W-:Y:S01]  /*5b70*/  FMUL R147, R147, R17.reuse ;  /* 0x0000001193937220 */ /* 0x080fe20000400000 */
[----:B------:R-:W-:Y:S01]  /*5b80*/  F2FP.BF16.F32.PACK_AB R172, R41, R40 ;  /* 0x0000002829ac723e */ /* 0x000fe200000010ff */
[----:B------:R-:W1:Y:S01]  /*5b90*/  MUFU.EX2 R84, R84 ;  /* 0x0000005400547308 */ /* 0x000e620000000800 */
[----:B---3--:R-:W-:Y:S01]  /*5ba0*/  FADD R9, R81, R10 ;  /* 0x0000000a51097221 */ /* 0x008fe20000000000 */
[----:B------:R-:W-:Y:S01]  /*5bb0*/  F2FP.BF16.F32.PACK_AB R174, R45, R44 ;  /* 0x0000002c2dae723e */ /* 0x000fe200000010ff */
[-C--:B------:R-:W-:Y:S01]  /*5bc0*/  FMUL R146, R146, R17.reuse ;  /* 0x0000001192927220 */ /* 0x080fe20000400000 */
[----:B------:R-:W-:Y:S01]  /*5bd0*/  F2FP.BF16.F32.PACK_AB R168, R49, R48 ;  /* 0x0000003031a8723e */ /* 0x000fe200000010ff */
[-C--:B------:R-:W-:Y:S01]  /*5be0*/  FMUL R143, R143, R17.reuse ;  /* 0x000000118f8f7220 */ /* 0x080fe20000400000 */
[----:B------:R-:W-:Y:S01]  /*5bf0*/  F2FP.BF16.F32.PACK_AB R170, R53, R52 ;  /* 0x0000003435aa723e */ /* 0x000fe200000010ff */
[-C--:B------:R-:W-:Y:S01]  /*5c00*/  FMUL R142, R142, R17.reuse ;  /* 0x000000118e8e7220 */ /* 0x080fe20000400000 */
[----:B------:R-:W2:Y:S01]  /*5c10*/  MUFU.EX2 R47, R47 ;  /* 0x0000002f002f7308 */ /* 0x000ea20000000800 */
[----:B----4-:R-:W-:Y:S01]  /*5c20*/  FADD R12, R46, R11 ;  /* 0x0000000b2e0c7221 */ /* 0x010fe20000000000 */
[----:B------:R-:W-:Y:S01]  /*5c30*/  F2FP.BF16.F32.PACK_AB R152, R57, R56 ;  /* 0x000000383998723e */ /* 0x000fe200000010ff */
[-C--:B------:R-:W-:Y:S01]  /*5c40*/  FMUL R139, R139, R17.reuse ;  /* 0x000000118b8b7220 */ /* 0x080fe20000400000 */
[----:B------:R-:W-:Y:S01]  /*5c50*/  F2FP.BF16.F32.PACK_AB R154, R61, R60 ;  /* 0x0000003c3d9a723e */ /* 0x000fe200000010ff */
[-C--:B------:R-:W-:Y:S01]  /*5c60*/  FMUL R138, R138, R17.reuse ;  /* 0x000000118a8a7220 */ /* 0x080fe20000400000 */
[----:B------:R-:W-:Y:S01]  /*5c70*/  F2FP.BF16.F32.PACK_AB R156, R65, R64 ;  /* 0x00000040419c723e */ /* 0x000fe200000010ff */
[-C--:B------:R-:W-:Y:S01]  /*5c80*/  FMUL R135, R135, R17.reuse ;  /* 0x0000001187877220 */ /* 0x080fe20000400000 */
[----:B------:R-:W3:Y:S01]  /*5c90*/  MUFU.EX2 R85, R85 ;  /* 0x0000005500557308 */ /* 0x000ee20000000800 */
[----:B-1----:R-:W-:Y:S01]  /*5ca0*/  FADD R10, R84, R9 ;  /* 0x00000009540a7221 */ /* 0x002fe20000000000 */
[----:B------:R-:W-:Y:S01]  /*5cb0*/  F2FP.BF16.F32.PACK_AB R158, R69, R68 ;  /* 0x00000044459e723e */ /* 0x000fe200000010ff */
[-C--:B------:R-:W-:Y:S01]  /*5cc0*/  FMUL R134, R134, R17.reuse ;  /* 0x0000001186867220 */ /* 0x080fe20000400000 */
[----:B------:R-:W-:Y:S01]  /*5cd0*/  F2FP.BF16.F32.PACK_AB R160, R73, R72 ;  /* 0x0000004849a0723e */ /* 0x000fe200000010ff */
[-C--:B------:R-:W-:Y:S01]  /*5ce0*/  FMUL R131, R131, R17.reuse ;  /* 0x0000001183837220 */ /* 0x080fe20000400000 */
[----:B------:R-:W-:Y:S01]  /*5cf0*/  F2FP.BF16.F32.PACK_AB R162, R77, R76 ;  /* 0x0000004c4da2723e */ /* 0x000fe200000010ff */
[-C--:B------:R-:W-:Y:S01]  /*5d00*/  FMUL R130, R130, R17.reuse ;  /* 0x0000001182827220 */ /* 0x080fe20000400000 */
[----:B------:R-:W1:Y:S01]  /*5d10*/  MUFU.EX2 R50, R50 ;  /* 0x0000003200327308 */ /* 0x000e620000000800 */
[----:B--2---:R-:W-:Y:S01]  /*5d20*/  FADD R9, R47, R12 ;  /* 0x0000000c2f097221 */ /* 0x004fe20000000000 */
[----:B------:R-:W-:Y:S01]  /*5d30*/  F2FP.BF16.F32.PACK_AB R164, R81, R80 ;  /* 0x0000005051a4723e */ /* 0x000fe200000010ff */
[-C--:B------:R-:W-:Y:S01]  /*5d40*/  FMUL R127, R127, R17.reuse ;  /* 0x000000117f7f7220 */ /* 0x080fe20000400000 */
[----:B------:R-:W-:Y:S01]  /*5d50*/  F2FP.BF16.F32.PACK_AB R181, R27, R26 ;  /* 0x0000001a1bb5723e */ /* 0x000fe200000010ff */
[-C--:B------:R-:W-:Y:S01]  /*5d60*/  FMUL R126, R126, R17.reuse ;  /* 0x000000117e7e7220 */ /* 0x080fe20000400000 */
[----:B------:R-:W-:Y:S01]  /*5d70*/  F2FP.BF16.F32.PACK_AB R183, R31, R30 ;  /* 0x0000001e1fb7723e */ /* 0x000fe200000010ff */
[-C--:B------:R-:W-:Y:S01]  /*5d80*/  FMUL R123, R123, R17.reuse ;  /* 0x000000117b7b7220 */ /* 0x080fe20000400000 */
[----:B------:R-:W2:Y:S01]  /*5d90*/  MUFU.EX2 R51, R51 ;  /* 0x0000003300337308 */ /* 0x000ea20000000800 */
[C---:B---3--:R-:W-:Y:S01]  /*5da0*/  FADD R11, R85.reuse, R10 ;  /* 0x0000000a550b7221 */ /* 0x048fe20000000000 */
        /* <DEDUP_REMOVED lines=12> */
[-C--:B------:R-:W-:Y:S01]  /*5e70*/  FMUL R111, R111, R17.reuse ;  /* 0x000000116f6f7220 */ /* 0x080fe20000400000 */
[-C--:B------:R-:W-:Y:S01]  /*5e80*/  FMUL R110, R110, R17.reuse ;  /* 0x000000116e6e7220 */ /* 0x080fe20000400000 */
[----:B------:R-:W1:Y:S01]  /*5e90*/  MUFU.EX2 R55, R55 ;  /* 0x0000003700377308 */ /* 0x000e620000000800 */
[C---:B--2---:R-:W-:Y:S01]  /*5ea0*/  FADD R9, R51.reuse, R10 ;  /* 0x0000000a33097221 */ /* 0x044fe20000000000 */
[----:B------:R-:W-:Y:S01]  /*5eb0*/  F2FP.BF16.F32.PACK_AB R169, R51, R50 ;  /* 0x0000003233a9723e */ /* 0x000fe200000010ff */
[-C--:B------:R-:W-:Y:S01]  /*5ec0*/  FMUL R107, R107, R17.reuse ;  /* 0x000000116b6b7220 */ /* 0x080fe20000400000 */
[-C--:B------:R-:W-:Y:S01]  /*5ed0*/  FMUL R106, R106, R17.reuse ;  /* 0x000000116a6a7220 */ /* 0x080fe20000400000 */
[-C--:B------:R-:W-:Y:S01]  /*5ee0*/  FMUL R103, R103, R17.reuse ;  /* 0x0000001167677220 */ /* 0x080fe20000400000 */
[-C--:B------:R-:W-:Y:S01]  /*5ef0*/  FMUL R102, R102, R17.reuse ;  /* 0x0000001166667220 */ /* 0x080fe20000400000 */
[-C--:B------:R-:W-:Y:S01]  /*5f00*/  FMUL R99, R99, R17.reuse ;  /* 0x0000001163637220 */ /* 0x080fe20000400000 */
[----:B------:R-:W2:Y:S01]  /*5f10*/  MUFU.EX2 R58, R58 ;  /* 0x0000003a003a7308 */ /* 0x000ea20000000800 */
[----:B---3--:R-:W-:Y:S01]  /*5f20*/  FADD R10, R54, R9 ;  /* 0x00000009360a7221 */ /* 0x008fe20000000000 */
[-C--:B------:R-:W-:Y:S01]  /*5f30*/  FMUL R98, R98, R17.reuse ;  /* 0x0000001162627220 */ /* 0x080fe20000400000 */
[-C--:B------:R-:W-:Y:S01]  /*5f40*/  FMUL R95, R95, R17.reuse ;  /* 0x000000115f5f7220 */ /* 0x080fe20000400000 */
[-C--:B------:R-:W-:Y:S01]  /*5f50*/  FMUL R94, R94, R17.reuse ;  /* 0x000000115e5e7220 */ /* 0x080fe20000400000 */
[-C--:B------:R-:W-:Y:S01]  /*5f60*/  FMUL R91, R91, R17.reuse ;  /* 0x000000115b5b7220 */ /* 0x080fe20000400000 */
[----:B------:R-:W-:Y:S01]  /*5f70*/  FMUL R90, R90, R17 ;  /* 0x000000115a5a7220 */ /* 0x000fe20000400000 */
[----:B------:R-:W-:Y:S01]  /*5f80*/  IMAD.MOV.U32 R13, RZ, RZ, R6 ;  /* 0x000000ffff0d7224 */ /* 0x000fe200078e0006 */
[----:B------:R-:W3:Y:S01]  /*5f90*/  MUFU.EX2 R59, R59 ;  /* 0x0000003b003b7308 */ /* 0x000ee20000000800 */
[C---:B-1----:R-:W-:Y:S01]  /*5fa0*/  FADD R9, R55.reuse, R10 ;  /* 0x0000000a37097221 */ /* 0x042fe20000000000 */
[----:B------:R-:W-:-:S06]  /*5fb0*/  F2FP.BF16.F32.PACK_AB R171, R55, R54 ;  /* 0x0000003637ab723e */ /* 0x000fcc00000010ff */
[----:B------:R-:W1:Y:S01]  /*5fc0*/  MUFU.EX2 R62, R62 ;  /* 0x0000003e003e7308 */ /* 0x000e620000000800 */
[----:B--2---:R-:W-:-:S07]  /*5fd0*/  FADD R10, R58, R9 ;  /* 0x000000093a0a7221 */ /* 0x004fce0000000000 */
[----:B------:R-:W2:Y:S01]  /*5fe0*/  MUFU.EX2 R63, R63 ;  /* 0x0000003f003f7308 */ /* 0x000ea20000000800 */
[C---:B---3--:R-:W-:Y:S01]  /*5ff0*/  FADD R9, R59.reuse, R10 ;  /* 0x0000000a3b097221 */ /* 0x048fe20000000000 */
[----:B------:R-:W-:-:S06]  /*6000*/  F2FP.BF16.F32.PACK_AB R153, R59, R58 ;  /* 0x0000003a3b99723e */ /* 0x000fcc00000010ff */
[----:B------:R-:W3:Y:S01]  /*6010*/  MUFU.EX2 R66, R66 ;  /* 0x0000004200427308 */ /* 0x000ee20000000800 */
[----:B-1----:R-:W-:-:S07]  /*6020*/  FADD R10, R62, R9 ;  /* 0x000000093e0a7221 */ /* 0x002fce0000000000 */
[----:B------:R-:W1:Y:S01]  /*6030*/  MUFU.EX2 R67, R67 ;  /* 0x0000004300437308 */ /* 0x000e620000000800 */
[C---:B--2---:R-:W-:Y:S01]  /*6040*/  FADD R9, R63.reuse, R10 ;  /* 0x0000000a3f097221 */ /* 0x044fe20000000000 */
[----:B------:R-:W-:-:S06]  /*6050*/  F2FP.BF16.F32.PACK_AB R155, R63, R62 ;  /* 0x0000003e3f9b723e */ /* 0x000fcc00000010ff */
[----:B------:R-:W2:Y:S01]  /*6060*/  MUFU.EX2 R70, R70 ;  /* 0x0000004600467308 */ /* 0x000ea20000000800 */
[----:B---3--:R-:W-:-:S07]  /*6070*/  FADD R10, R66, R9 ;  /* 0x00000009420a7221 */ /* 0x008fce0000000000 */
        /* <DEDUP_REMOVED lines=22> */
[----:B------:R-:W-:-:S03]  /*61e0*/  F2FP.BF16.F32.PACK_AB R165, R83, R82 ;  /* 0x0000005253a5723e */ /* 0x000fc600000010ff */
[----:B-1----:R-:W-:-:S04]  /*61f0*/  FADD R10, R86, R9 ;  /* 0x00000009560a7221 */ /* 0x002fc80000000000 */
[C---:B--2---:R-:W-:Y:S01]  /*6200*/  FADD R9, R87.reuse, R10 ;  /* 0x0000000a57097221 */ /* 0x044fe20000000000 */
[----:B------:R-:W-:Y:S01]  /*6210*/  F2FP.BF16.F32.PACK_AB R167, R87, R86 ;  /* 0x0000005657a7723e */ /* 0x000fe200000010ff */
[----:B------:R-:W-:Y:S01]  /*6220*/  IMAD.MOV.U32 R10, RZ, RZ, R8 ;  /* 0x000000ffff0a7224 */ /* 0x000fe200078e0008 */
[----:B------:R-:W-:Y:S06]  /*6230*/  @P0 BRA `(.L_x_19) ;  /* 0xffffffd8008c0947 */ /* 0x000fec000383ffff */
.L_x_14:
[----:B------:R-:W-:-:S04]  /*6240*/  UISETP.LT.AND UP1, UPT, UR13, UR6, UPT ;  /* 0x000000060d00728c */ /* 0x000fc8000bf21270 */
[----:B------:R-:W-:-:S04]  /*6250*/  USEL UR5, UR13, UR6, UP1 ;  /* 0x000000060d057287 */ /* 0x000fc80008800000 */
[----:B------:R-:W-:-:S06]  /*6260*/  UISETP.GE.AND UP1, UPT, UR5, 0x1, UPT ;  /* 0x000000010500788c */ /* 0x000fcc000bf26270 */
[----:B------:R-:W-:-:S13]  /*6270*/  PLOP3.LUT P0, PT, PT, PT, UP1, 0x80, 0x0 ;  /* 0x000000000000781c */ /* 0x000fda0003f0f018 */
[----:B------:R-:W-:Y:S05]  /*6280*/  @!P0 BRA `(.L_x_20) ;  /* 0x0000002400a88947 */ /* 0x000fea0003800000 */
[----:B------:R-:W-:Y:S01]  /*6290*/  IMAD.IADD R10, R4, 0x1, R4 ;  /* 0x00000001040a7824 */ /* 0x000fe200078e0204 */
[----:B------:R-:W-:Y:S01]  /*62a0*/  UIADD3 UR5, UR5, -0x1, URZ ;  /* 0xffffffff05057890 */ /* 0x000fe2000fffe03f */
[----:B------:R-:W-:Y:S01]  /*62b0*/  IMAD.MOV.U32 R7, RZ, RZ, R8 ;  /* 0x000000ffff077224 */ /* 0x000fe200078e0008 */
[----:B------:R-:W-:Y:S01]  /*62c0*/  UMOV UR6, UR4 ;  /* 0x0000000400067c82 */ /* 0x000fe20008000000 */
[----:B------:R-:W-:Y:S01]  /*62d0*/  IMAD.MOV R10, RZ, RZ, -R10 ;  /* 0x000000ffff0a7224 */ /* 0x000fe200078e0a0a */
[----:B------:R-:W-:Y:S01]  /*62e0*/  ULDC UR13, c[0x0][0x210] ;  /* 0x00008400000d7ab9 */ /* 0x000fe20000000800 */
[----:B------:R-:W-:Y:S01]  /*62f0*/  IMAD.MOV.U32 R13, RZ, RZ, R6 ;  /* 0x000000ffff0d7224 */ /* 0x000fe200078e0006 */
[----:B------:R-:W-:Y:S01]  /*6300*/  ULDC UR15, c[0x0][0x480] ;  /* 0x00012000000f7ab9 */ /* 0x000fe20000000800 */
[----:B------:R-:W-:Y:S01]  /*6310*/  ULDC UR14, c[0x0][0x21c] ;  /* 0x00008700000e7ab9 */ /* 0x000fe20000000800 */
[----:B------:R-:W-:-:S07]  /*6320*/  PRMT R10, R10, 0x7710, RZ ;  /* 0x000077100a0a7816 */ /* 0x000fce00000000ff */
.L_x_25:
        /* <DEDUP_REMOVED lines=23> */
.L_x_21:
[----:B------:R2:W-:Y:S01]  /*64a0*/  BAR.SYNC.DEFER_BLOCKING R6, 0x100 ;  /* 0x000400060000751d */ /* 0x0005e20000010000 */
[----:B------:R-:W-:-:S05]  /*64b0*/  USHF.L.U32 UR6, UR6, 0x1f, URZ ;  /* 0x0000001f06067899 */ /* 0x000fca000800063f */
        /* <DEDUP_REMOVED lines=47> */
.L_x_23:
[----:B------:R-:W-:Y:S01]  /*67b0*/  UIADD3 UR6, UR8, 0x400, URZ ;  /* 0x0000040008067890 */ /* 0x000fe2000fffe03f */
[----:B------:R-:W-:Y:S01]  /*67c0*/  WARPGROUP.ARRIVE ;  /* 0x00000000000079c5 */ /* 0x000fe20000000000 */
[----:B------:R-:W-:Y:S01]  /*67d0*/  UMOV UR7, 0x40000040 ;  /* 0x4000004000077882 */ /* 0x000fe20000000000 */
[----:B------:R-:W-:Y:S01]  /*67e0*/  UMOV UR19, 0x40000040 ;  /* 0x4000004000137882 */ /* 0x000fe20000000000 */
[----:B------:R-:W-:Y:S01]  /*67f0*/  USHF.R.U32.HI UR6, URZ, 0x4, UR6 ;  /* 0x000000043f067899 */ /* 0x000fe20008011606 */
[----:B------:R-:W-:Y:S02]  /*6800*/  LOP3.LUT R6, R10, 0xffff, RZ, 0xc0, !PT ;  /* 0x0000ffff0a067812 */ /* 0x000fe400078ec0ff */
[----:B------:R-:W-:Y:S01]  /*6810*/  SHF.R.U32.HI R14, RZ, 0x7, R12 ;  /* 0x00000007ff0e7819 */ /* 0x000fe2000001160c */
[----:B------:R-:W-:Y:S01]  /*6820*/  ULOP3.LUT UR6, UR6, 0x3fc0, URZ, 0xc0, !UPT ;  /* 0x00003fc006067892 */ /* 0x000fe2000f8ec03f */
[----:B------:R-:W-:Y:S02]  /*6830*/  PRMT R6, R6, 0x8880, RZ ;  /* 0x0000888006067816 */ /* 0x000fe400000000ff */
[----:B------:R-:W-:Y:S01]  /*6840*/  IADD3 R14, -R14, 0x4, RZ ;  /* 0x000000040e0e7810 */ /* 0x000fe20007ffe1ff */
[----:B------:R-:W-:-:S02]  /*6850*/  ULOP3.LUT UR6, UR6, 0x4000000, URZ, 0xfc, !UPT ;  /* 0x0400000006067892 */ /* 0x000fc4000f8efc3f */
[----:B------:R-:W-:Y:S02]  /*6860*/  VIADD R6, R6, -UR13 ;  /* 0x8000000d06067c36 */ /* 0x000fe40008000000 */
[----:B------:R-:W-:-:S03]  /*6870*/  UIADD3 UR16, UR6, 0x80, URZ ;  /* 0x0000008006107890 */ /* 0x000fc6000fffe03f */
[----:B------:R-:W-:Y:S02]  /*6880*/  IADD3 R8, R5, UR14, R6 ;  /* 0x0000000e05087c10 */ /* 0x000fe4000fffe006 */
[----:B------:R-:W-:Y:S01]  /*6890*/  HGMMA.64x128x16.F32.BF16 R88, R180, gdesc[UR4].tnspB, R88, UP0 ;  /* 0x41e00004b4587df0 */ /* 0x000fe2000bf01858 */
[----:B------:R-:W-:Y:S01]  /*68a0*/  VIMNMX R6, RZ, UR5, !PT ;  /* 0x00000005ff067c48 */ /* 0x000fe2000ffe0100 */
[----:B------:R-:W-:Y:S01]  /*68b0*/  UMOV UR18, UR16 ;  /* 0x0000001000127c82 */ /* 0x000fe20008000000 */
[----:B------:R-:W-:Y:S01]  /*68c0*/  UIADD3 UR16, UR6, 0x100, URZ ;  /* 0x0000010006107890 */ /* 0x000fe2000fffe03f */
[----:B-1----:R-:W-:Y:S01]  /*68d0*/  VIADD R15, R8, UR10 ;  /* 0x0000000a080f7c36 */ /* 0x002fe20008000000 */
[----:B------:R-:W-:Y:S01]  /*68e0*/  UMOV UR7, 0x40000040 ;  /* 0x4000004000077882 */ /* 0x000fe20000000000 */
[----:B------:R-:W-:Y:S02]  /*68f0*/  UIADD3 UR5, UR5, -0x1, URZ ;  /* 0xffffffff05057890 */ /* 0x000fe4000fffe03f */
[----:B------:R-:W-:-:S02]  /*6900*/  IMAD R6, R6, -0x80, R15 ;  /* 0xffffff8006067824 */ /* 0x000fc400078e020f */
[----:B------:R-:W-:Y:S02]  /*6910*/  UISETP.NE.AND UP0, UPT, UR5, -0x1, UPT ;  /* 0xffffffff0500788c */ /* 0x000fe4000bf05270 */
[----:B------:R-:W-:-:S05]  /*6920*/  VIADD R8, R6, 0x1 ;  /* 0x0000000106087836 */ /* 0x000fca0000000000 */
[----:B------:R-:W-:-:S04]  /*6930*/  SHF.R.S32.HI R15, RZ, 0x1f, R8 ;  /* 0x0000001fff0f7819 */ /* 0x000fc80000011408 */
[----:B------:R-:W-:-:S04]  /*6940*/  LEA.HI R15, R15, R8, RZ, 0x3 ;  /* 0x000000080f0f7211 */ /* 0x000fc800078f18ff */
        /* <DEDUP_REMOVED lines=24> */
[----:B------:R-:W-:Y:S02]  /*6ad0*/  UIADD3 UR16, UR6, 0x300, URZ ;  /* 0x0000030006107890 */ /* 0x000fe4000fffe03f */
[----:B------:R-:W-:-:S07]  /*6ae0*/  UIADD3 UR6, UR6, 0x380, URZ ;  /* 0x0000038006067890 */ /* 0x000fce000fffe03f */
[----:B------:R-:W-:Y:S01]  /*6af0*/  HGMMA.64x128x16.F32.BF16 R88, R156, gdesc[UR16].tnspB, R88 ;  /* 0x41e000109c587df0 */ /* 0x000fe20008701858 */
[----:B------:R-:W-:Y:S01]  /*6b00*/  UMOV UR18, UR16 ;  /* 0x0000001000127c82 */ /* 0x000fe20008000000 */
[----:B------:R-:W-:-:S10]  /*6b10*/  UMOV UR19, 0x40000040 ;  /* 0x4000004000137882 */ /* 0x000fd40000000000 */
[----:B------:R-:W-:-:S12]  /*6b20*/  HGMMA.64x128x16.F32.BF16 R88, R160, gdesc[UR16].tnspB, R88 ;  /* 0x41e00010a0587df0 */ /* 0x000fd80008701858 */
[----:B------:R-:W-:Y:S01]  /*6b30*/  HGMMA.64x128x16.F32.BF16 R88, R164, gdesc[UR4].tnspB, R88, gsb0 ;  /* 0x41e00004a4587df0 */ /* 0x000fe20008001858 */
[----:B------:R1:W-:Y:S06]  /*6b40*/  BAR.ARV R14, 0x100 ;  /* 0x0004000e0000751d */ /* 0x0003ec0000002000 */
[----:B------:R-:W-:Y:S02]  /*6b50*/  WARPGROUP.DEPBAR.LE gsb0, 0x1 ;  /* 0x00008000000079c5 */ /* 0x000fe40000010100 */
[----:B------:R-:W-:Y:S01]  /*6b60*/  FSEL R25, R25, -INF , P1 ;  /* 0xff80000019197808 */ /* 0x000fe20000800000 */
[----:B------:R-:W-:Y:S01]  /*6b70*/  UMOV UR6, UR4 ;  /* 0x0000000400067c82 */ /* 0x000fe20008000000 */
        /* <DEDUP_REMOVED lines=100> */
[----:B------:R2:W-:Y:S01]  /*71c0*/  MUFU.EX2 R28, R21 ;  /* 0x00000015001c7308 */ /* 0x0005e20000000800 */
        /* <DEDUP_REMOVED lines=12> */
[----:B--2---:R-:W-:Y:S01]  /*7290*/  FMNMX R21, R30, R15, !PT ;  /* 0x0000000f1e157209 */ /* 0x004fe20007800000 */
        /* <DEDUP_REMOVED lines=11> */
[----:B------:R-:W2:Y:S01]  /*7350*/  MUFU.EX2 R25, R25 ;  /* 0x0000001900197308 */ /* 0x000ea20000000800 */
        /* <DEDUP_REMOVED lines=31> */
[----:B------:R-:W-:Y:S01]  /*7550*/  FFMA R85, R85, UR15, -R14 ;  /* 0x0000000f55557c23 */ /* 0x000fe2000800080e */
[----:B------:R-:W-:Y:S01]  /*7560*/  FMNMX R21, R62, R21, !PT ;  /* 0x000000153e157209 */ /* 0x000fe20007800000 */
[----:B------:R-:W4:Y:S01]  /*7570*/  MUFU.EX2 R29, R29 ;  /* 0x0000001d001d7308 */ /* 0x000f220000000800 */
[----:B------:R-:W-:-:S02]  /*7580*/  FSEL R17, R26, -INF , !P0 ;  /* 0xff8000001a117808 */ /* 0x000fc40004000000 */
[C---:B------:R-:W-:Y:S02]  /*7590*/  LOP3.LUT P0, RZ, R8.reuse, 0x80, RZ, 0xc0, !PT ;  /* 0x0000008008ff7812 */ /* 0x040fe4000780c0ff */
[----:B---3--:R-:W-:Y:S02]  /*75a0*/  FMNMX R19, R17, R34, !PT ;  /* 0x0000002211137209 */ /* 0x008fe40007800000 */
[----:B------:R-:W-:Y:S01]  /*75b0*/  FSEL R18, R39, -INF , P0 ;  /* 0xff80000027127808 */ /* 0x000fe20000000000 */
[----:B------:R-:W3:Y:S01]  /*75c0*/  MUFU.EX2 R33, R33 ;  /* 0x0000002100217308 */ /* 0x000ee20000000800 */
[----:B------:R-:W-:Y:S02]  /*75d0*/  LOP3.LUT P0, RZ, R8, 0x8000, RZ, 0xc0, !PT ;  /* 0x0000800008ff7812 */ /* 0x000fe4000780c0ff */
[----:B------:R-:W-:Y:S02]  /*75e0*/  FMNMX R20, R31, R18, !PT ;  /* 0x000000121f147209 */ /* 0x000fe40007800000 */
[----:B------:R-:W-:-:S02]  /*75f0*/  FSEL R55, R55, -INF , P0 ;  /* 0xff80000037377808 */ /* 0x000fc40000000000 */
[----:B------:R-:W-:Y:S01]  /*7600*/  LOP3.LUT P0, RZ, R8, 0x800000, RZ, 0xc0, !PT ;  /* 0x0080000008ff7812 */ /* 0x000fe2000780c0ff */
[----:B------:R-:W5:Y:S01]  /*7610*/  MUFU.EX2 R36, R36 ;  /* 0x0000002400247308 */ /* 0x000f620000000800 */
[----:B------:R-:W-:Y:S02]  /*7620*/  FMNMX R19, R42, R19, !PT ;  /* 0x000000132a137209 */ /* 0x000fe40007800000 */
[----:B------:R-:W-:Y:S02]  /*7630*/  FSEL R71, R71, -INF , P0 ;  /* 0xff80000047477808 */ /* 0x000fe40000000000 */
[----:B------:R-:W-:Y:S02]  /*7640*/  ISETP.GT.AND P0, PT, R8, -0x1, PT ;  /* 0xffffffff0800780c */ /* 0x000fe40003f04270 */
        /* <DEDUP_REMOVED lines=40> */
[----:B------:R-:W-:Y:S01]  /*78d0*/  MUFU.EX2 R53, R53 ;  /* 0x0000003500357308 */ /* 0x000fe20000000800 */
[----:B------:R-:W-:-:S05]  /*78e0*/  FMNMX R8, R8, R7, !PT ;  /* 0x0000000708087209 */ /* 0x000fca0007800000 */
[----:B------:R-:W1:Y:S02]  /*78f0*/  SHFL.BFLY PT, R19, R8, 0x2, 0x1f ;  /* 0x0c401f0008137f89 */ /* 0x000e6400000e0000 */
[----:B------:R-:W-:Y:S08]  /*7900*/  MUFU.EX2 R56, R56 ;  /* 0x0000003800387308 */ /* 0x000ff00000000800 */
[----:B------:R-:W-:Y:S08]  /*7910*/  MUFU.EX2 R57, R57 ;  /* 0x0000003900397308 */ /* 0x000ff00000000800 */
[----:B------:R-:W-:Y:S01]  /*7920*/  MUFU.EX2 R60, R60 ;  /* 0x0000003c003c7308 */ /* 0x000fe20000000800 */
[----:B-1----:R-:W-:-:S07]  /*7930*/  FMNMX R19, R8, R19, !PT ;  /* 0x0000001308137209 */ /* 0x002fce0007800000 */
[----:B------:R-:W-:Y:S01]  /*7940*/  MUFU.EX2 R61, R61 ;  /* 0x0000003d003d7308 */ /* 0x000fe20000000800 */
[----:B------:R-:W1:Y:S07]  /*7950*/  SHFL.BFLY PT, R8, R19, 0x1, 0x1f ;  /* 0x0c201f0013087f89 */ /* 0x000e6e00000e0000 */
[----:B------:R-:W-:Y:S08]  /*7960*/  MUFU.EX2 R64, R64 ;  /* 0x0000004000407308 */ /* 0x000ff00000000800 */
[----:B------:R-:W-:Y:S08]  /*7970*/  MUFU.EX2 R65, R65 ;  /* 0x0000004100417308 */ /* 0x000ff00000000800 */
[----:B------:R-:W-:Y:S01]  /*7980*/  MUFU.EX2 R68, R68 ;  /* 0x0000004400447308 */ /* 0x000fe20000000800 */
[----:B-1----:R-:W-:-:S04]  /*7990*/  FMNMX R8, R19, R8, !PT ;  /* 0x0000000813087209 */ /* 0x002fc80007800000 */
[----:B------:R-:W-:-:S03]  /*79a0*/  FSETP.NEU.AND P0, PT, R8, -INF , PT ;  /* 0xff8000000800780b */ /* 0x000fc60003f0d000 */
[----:B------:R-:W-:Y:S01]  /*79b0*/  MUFU.EX2 R69, R69 ;  /* 0x0000004500457308 */ /* 0x000fe20000000800 */
[----:B------:R-:W-:Y:S02]  /*79c0*/  FSEL R14, R8, RZ, P0 ;  /* 0x000000ff080e7208 */ /* 0x000fe40000000000 */
[----:B------:R-:W-:Y:S01]  /*79d0*/  PLOP3.LUT P0, PT, PT, PT, UP0, 0x80, 0x0 ;  /* 0x000000000000781c */ /* 0x000fe20003f0f008 */
[----:B------:R-:W-:Y:S02]  /*79e0*/  UPLOP3.LUT UP0, UPT, UPT, UPT, UPT, 0x80, 0x0 ;  /* 0x000000000000789c */ /* 0x000fe40003f0f070 */
[C---:B------:R-:W-:Y:S01]  /*79f0*/  FADD R7, -R14.reuse, R7 ;  /* 0x000000070e077221 */ /* 0x040fe20000000100 */
[----:B------:R-:W-:Y:S01]  /*7a00*/  FMUL R14, R14, UR15 ;  /* 0x0000000f0e0e7c20 */ /* 0x000fe20008400000 */
[----:B------:R-:W-:Y:S02]  /*7a10*/  MUFU.EX2 R72, R72 ;  /* 0x0000004800487308 */ /* 0x000fe40000000800 */
[----:B------:R-:W-:Y:S01]  /*7a20*/  FMUL R7, R7, UR15 ;  /* 0x0000000f07077c20 */ /* 0x000fe20008400000 */
[----:B------:R-:W-:Y:S01]  /*7a30*/  FFMA R35, R16, UR15, -R14 ;  /* 0x0000000f10237c23 */ /* 0x000fe2000800080e */
[----:B------:R-:W-:Y:S01]  /*7a40*/  FFMA R16, R13, R11, R24 ;  /* 0x0000000b0d107223 */ /* 0x000fe20000000018 */
[--C-:B------:R-:W-:Y:S01]  /*7a50*/  FFMA R17, R17, UR15, -R14.reuse ;  /* 0x0000000f11117c23 */ /* 0x100fe2000800080e */
[--C-:B------:R-:W-:Y:S01]  /*7a60*/  FFMA R27, R27, UR15, -R14.reuse ;  /* 0x0000000f1b1b7c23 */ /* 0x100fe2000800080e */
[----:B------:R-:W-:Y:S01]  /*7a70*/  FFMA R30, R30, UR15, -R14 ;  /* 0x0000000f1e1e7c23 */ /* 0x000fe2000800080e */
[----:B--2---:R-:W-:Y:S01]  /*7a80*/  FADD R11, R25, R16 ;  /* 0x00000010190b7221 */ /* 0x004fe20000000000 */
[----:B------:R-:W-:Y:S01]  /*7a90*/  MUFU.EX2 R7, R7 ;  /* 0x0000000700077308 */ /* 0x000fe20000000800 */
[--C-:B------:R-:W-:Y:S01]  /*7aa0*/  FFMA R31, R31, UR15, -R14.reuse ;  /* 0x0000000f1f1f7c23 */ /* 0x100fe2000800080e */
[--C-:B------:R-:W-:Y:S01]  /*7ab0*/  FFMA R34, R34, UR15, -R14.reuse ;  /* 0x0000000f22227c23 */ /* 0x100fe2000800080e */
[----:B------:R-:W-:Y:S01]  /*7ac0*/  FADD R16, R28, R11 ;  /* 0x0000000b1c107221 */ /* 0x000fe20000000000 */
[--C-:B------:R-:W-:Y:S01]  /*7ad0*/  FFMA R15, R15, UR15, -R14.reuse ;  /* 0x0000000f0f0f7c23 */ /* 0x100fe2000800080e */
[--C-:B------:R-:W-:Y:S01]  /*7ae0*/  FFMA R18, R18, UR15, -R14.reuse ;  /* 0x0000000f12127c23 */ /* 0x100fe2000800080e */
[----:B------:R-:W-:Y:S01]  /*7af0*/  FFMA R42, R42, UR15, -R14 ;  /* 0x0000000f2a2a7c23 */ /* 0x000fe2000800080e */
[----:B----4-:R-:W-:Y:S01]  /*7b00*/  FADD R11, R29, R16 ;  /* 0x000000101d0b7221 */ /* 0x010fe20000000000 */
[----:B------:R-:W1:Y:S01]  /*7b10*/  MUFU.EX2 R26, R17 ;  /* 0x00000011001a7308 */ /* 0x000e620000000800 */
[--C-:B------:R-:W-:Y:S01]  /*7b20*/  FFMA R43, R43, UR15, -R14.reuse ;  /* 0x0000000f2b2b7c23 */ /* 0x100fe2000800080e */
[--C-:B------:R-:W-:Y:S01]  /*7b30*/  FFMA R46, R46, UR15, -R14.reuse ;  /* 0x0000000f2e2e7c23 */ /* 0x100fe2000800080e */
[----:B------:R-:W-:Y:S01]  /*7b40*/  FADD R16, R32, R11 ;  /* 0x0000000b20107221 */ /* 0x000fe20000000000 */
[--C-:B------:R-:W-:Y:S01]  /*7b50*/  FFMA R47, R47, UR15, -R14.reuse ;  /* 0x0000000f2f2f7c23 */ /* 0x100fe2000800080e */
[--C-:B------:R-:W-:Y:S01]  /*7b60*/  FFMA R50, R50, UR15, -R14.reuse ;  /* 0x0000000f32327c23 */ /* 0x100fe2000800080e */
[----:B------:R-:W-:Y:S01]  /*7b70*/  FFMA R51, R51, UR15, -R14 ;  /* 0x0000000f33337c23 */ /* 0x000fe2000800080e */
[----:B---3--:R-:W-:Y:S01]  /*7b80*/  FADD R11, R33, R16 ;  /* 0x00000010210b7221 */ /* 0x008fe20000000000 */
[----:B------:R-:W2:Y:S01]  /*7b90*/  MUFU.EX2 R27, R27 ;  /* 0x0000001b001b7308 */ /* 0x000ea20000000800 */
[--C-:B------:R-:W-:Y:S01]  /*7ba0*/  FFMA R54, R54, UR15, -R14.reuse ;  /* 0x0000000f36367c23 */ /* 0x100fe2000800080e */
[--C-:B------:R-:W-:Y:S01]  /*7bb0*/  FFMA R55, R55, UR15, -R14.reuse ;  /* 0x0000000f37377c23 */ /* 0x100fe2000800080e */
[----:B-----5:R-:W-:Y:S01]  /*7bc0*/  FADD R16, R36, R11 ;  /* 0x0000000b24107221 */ /* 0x020fe20000000000 */
[--C-:B------:R-:W-:Y:S01]  /*7bd0*/  FFMA R87, R87, UR15, -R14.reuse ;  /* 0x0000000f57577c23 */ /* 0x100fe2000800080e */
[--C-:B------:R-:W-:Y:S01]  /*7be0*/  FFMA R86, R86, UR15, -R14.reuse ;  /* 0x0000000f56567c23 */ /* 0x100fe2000800080e */
[----:B------:R-:W-:Y:S01]  /*7bf0*/  FFMA R83, R83, UR15, -R14 ;  /* 0x0000000f53537c23 */ /* 0x000fe2000800080e */
[----:B------:R-:W-:Y:S01]  /*7c00*/  FADD R11, R37, R16 ;  /* 0x00000010250b7221 */ /* 0x000fe20000000000 */
[----:B------:R-:W3:Y:S01]  /*7c10*/  MUFU.EX2 R30, R30 ;  /* 0x0000001e001e7308 */ /* 0x000ee20000000800 */
[----:B-1----:R-:W-:Y:S01]  /*7c20*/  FFMA R16, R7, R9, R26 ;  /* 0x0000000907107223 */ /* 0x002fe2000000001a */
[--C-:B------:R-:W-:Y:S01]  /*7c30*/  FFMA R58, R58, UR15, -R14.reuse ;  /* 0x0000000f3a3a7c23 */ /* 0x100fe2000800080e */
[----:B------:R-:W-:Y:S01]  /*7c40*/  FADD R12, R40, R11 ;  /* 0x0000000b280c7221 */ /* 0x000fe20000000000 */
[--C-:B------:R-:W-:Y:S01]  /*7c50*/  FFMA R82, R82, UR15, -R14.reuse ;  /* 0x0000000f52527c23 */ /* 0x100fe2000800080e */
[--C-:B------:R-:W-:Y:S01]  /*7c60*/  FFMA R79, R79, UR15, -R14.reuse ;  /* 0x0000000f4f4f7c23 */ /* 0x100fe2000800080e */
[----:B------:R-:W-:Y:S01]  /*7c70*/  FFMA R78, R78, UR15, -R14 ;  /* 0x0000000f4e4e7c23 */ /* 0x000fe2000800080e */
[----:B------:R-:W-:Y:S01]  /*7c80*/  FADD R11, R41, R12 ;  /* 0x0000000c290b7221 */ /* 0x000fe20000000000 */
[----:B------:R-:W1:Y:S01]  /*7c90*/  MUFU.EX2 R31, R31 ;  /* 0x0000001f001f7308 */ /* 0x000e620000000800 */
[--C-:B------:R-:W-:Y:S01]  /*7ca0*/  FFMA R75, R75, UR15, -R14.reuse ;  /* 0x0000000f4b4b7c23 */ /* 0x100fe2000800080e */
[--C-:B------:R-:W-:Y:S01]  /*7cb0*/  FFMA R59, R59, UR15, -R14.reuse ;  /* 0x0000000f3b3b7c23 */ /* 0x100fe2000800080e */
[----:B------:R-:W-:Y:S01]  /*7cc0*/  FADD R12, R44, R11 ;  /* 0x0000000b2c0c7221 */ /* 0x000fe20000000000 */
[--C-:B------:R-:W-:Y:S01]  /*7cd0*/  FFMA R74, R74, UR15, -R14.reuse ;  /* 0x0000000f4a4a7c23 */ /* 0x100fe2000800080e */
[--C-:B------:R-:W-:Y:S01]  /*7ce0*/  FFMA R71, R71, UR15, -R14.reuse ;  /* 0x0000000f47477c23 */ /* 0x100fe2000800080e */
[----:B------:R-:W-:Y:S01]  /*7cf0*/  FFMA R70, R70, UR15, -R14 ;  /* 0x0000000f46467c23 */ /* 0x000fe2000800080e */
[----:B------:R-:W-:Y:S01]  /*7d00*/  FADD R11, R45, R12 ;  /* 0x0000000c2d0b7221 */ /* 0x000fe20000000000 */
[----:B------:R-:W4:Y:S01]  /*7d10*/  MUFU.EX2 R34, R34 ;  /* 0x0000002200227308 */ /* 0x000f220000000800 */
[--C-:B------:R-:W-:Y:S01]  /*7d20*/  FFMA R67, R67, UR15, -R14.reuse ;  /* 0x0000000f43437c23 */ /* 0x100fe2000800080e */
[--C-:B------:R-:W-:Y:S01]  /*7d30*/  FFMA R62, R62, UR15, -R14.reuse ;  /* 0x0000000f3e3e7c23 */ /* 0x100fe2000800080e */
[----:B------:R-:W-:Y:S01]  /*7d40*/  FADD R12, R48, R11 ;  /* 0x0000000b300c7221 */ /* 0x000fe20000000000 */
[--C-:B------:R-:W-:Y:S01]  /*7d50*/  FFMA R66, R66, UR15, -R14.reuse ;  /* 0x0000000f42427c23 */ /* 0x100fe2000800080e */
[----:B------:R-:W-:-:S02]  /*7d60*/  FFMA R63, R63, UR15, -R14 ;  /* 0x0000000f3f3f7c23 */ /* 0x000fc4000800080e */
[----:B------:R-:W-:Y:S01]  /*7d70*/  FADD R11, R49, R12 ;  /* 0x0000000c310b7221 */ /* 0x000fe20000000000 */
[----:B------:R-:W5:Y:S03]  /*7d80*/  MUFU.EX2 R35, R35 ;  /* 0x0000002300237308 */ /* 0x000f660000000800 */
[----:B------:R-:W-:-:S04]  /*7d90*/  FADD R12, R52, R11 ;  /* 0x0000000b340c7221 */ /* 0x000fc80000000000 */
[----:B------:R-:W-:Y:S01]  /*7da0*/  FADD R11, R53, R12 ;  /* 0x0000000c350b7221 */ /* 0x000fe20000000000 */
[----:B------:R-:W1:Y:S03]  /*7db0*/  MUFU.EX2 R73, R73 ;  /* 0x0000004900497308 */ /* 0x000e660000000800 */
[----:B------:R-:W-:-:S04]  /*7dc0*/  FADD R12, R56, R11 ;  /* 0x0000000b380c7221 */ /* 0x000fc80000000000 */
[----:B------:R-:W-:Y:S01]  /*7dd0*/  FADD R11, R57, R12 ;  /* 0x0000000c390b7221 */ /* 0x000fe20000000000 */
[----:B------:R1:W4:Y:S03]  /*7de0*/  MUFU.EX2 R38, R15 ;  /* 0x0000000f00267308 */ /* 0x0003260000000800 */
[----:B------:R-:W-:-:S04]  /*7df0*/  FADD R12, R60, R11 ;  /* 0x0000000b3c0c7221 */ /* 0x000fc80000000000 */
[----:B------:R-:W-:Y:S01]  /*7e00*/  FADD R11, R61, R12 ;  /* 0x0000000c3d0b7221 */ /* 0x000fe20000000000 */
[----:B------:R-:W4:Y:S01]  /*7e10*/  MUFU.EX2 R76, R76 ;  /* 0x0000004c004c7308 */ /* 0x000f220000000800 */
[----:B-1----:R-:W-:Y:S02]  /*7e20*/  @!P2 IMAD.MOV.U32 R15, RZ, RZ, 0x1 ;  /* 0x00000001ff0fa424 */ /* 0x002fe400078e00ff */
[----:B------:R-:W-:Y:S01]  /*7e30*/  FADD R12, R64, R11 ;  /* 0x0000000b400c7221 */ /* 0x000fe20000000000 */
[----:B--2---:R-:W-:Y:S01]  /*7e40*/  FADD R11, R27, R16 ;  /* 0x000000101b0b7221 */ /* 0x004fe20000000000 */
[----:B------:R1:W-:Y:S01]  /*7e50*/  @!P2 SYNCS.ARRIVE.TRANS64.ART0 RZ, [UR8+0x18], R15 ;  /* 0x0000180fffffa9a7 */ /* 0x0003e20008500008 */
[----:B------:R-:W-:Y:S02]  /*7e60*/  WARPGROUP.DEPBAR.LE gsb0, 0x0 ;  /* 0x00008000000079c5 */ /* 0x000fe40000010000 */
[----:B------:R-:W-:Y:S01]  /*7e70*/  FADD R9, R65, R12 ;  /* 0x0000000c41097221 */ /* 0x000fe20000000000 */
[----:B---3--:R-:W-:Y:S01]  /*7e80*/  FADD R14, R30, R11 ;  /* 0x0000000b1e0e7221 */ /* 0x008fe20000000000 */
[----:B------:R-:W2:Y:S01]  /*7e90*/  MUFU.EX2 R39, R18 ;  /* 0x0000001200277308 */ /* 0x000ea20000000800 */
[----:B------:R-:W-:Y:S01]  /*7ea0*/  FMUL R149, R149, R13 ;  /* 0x0000000d95957220 */ /* 0x000fe20000400000 */
[----:B------:R-:W-:Y:S01]  /*7eb0*/  FADD R12, R68, R9 ;  /* 0x00000009440c7221 */ /* 0x000fe20000000000 */
[----:B------:R-:W-:Y:S01]  /*7ec0*/  FADD R11, R31, R14 ;  /* 0x0000000e1f0b7221 */ /* 0x000fe20000000000 */
[----:B-1----:R-:W-:-:S02]  /*7ed0*/  @!P2 IMAD.MOV.U32 R15, RZ, RZ, 0x1 ;  /* 0x00000001ff0fa424 */ /* 0x002fc400078e00ff */
[-C--:B------:R-:W-:Y:S01]  /*7ee0*/  FMUL R148, R148, R13.reuse ;  /* 0x0000000d94947220 */ /* 0x080fe20000400000 */
[----:B------:R-:W-:Y:S01]  /*7ef0*/  FADD R9, R69, R12 ;  /* 0x0000000c45097221 */ /* 0x000fe20000000000 */
[----:B----4-:R-:W-:Y:S01]  /*7f00*/  FADD R14, R34, R11 ;  /* 0x0000000b220e7221 */ /* 0x010fe20000000000 */
[----:B------:R-:W1:Y:S01]  /*7f10*/  MUFU.EX2 R77, R77 ;  /* 0x0000004d004d7308 */ /* 0x000e620000000800 */
[----:B------:R3:W-:Y:S01]  /*7f20*/  @!P2 SYNCS.ARRIVE.TRANS64.ART0 RZ, [UR8+0x28], R15 ;  /* 0x0000280fffffa9a7 */ /* 0x0007e20008500008 */
[----:B------:R-:W-:Y:S01]  /*7f30*/  FADD R12, R72, R9 ;  /* 0x00000009480c7221 */ /* 0x000fe20000000000 */
[----:B-----5:R-:W-:Y:S01]  /*7f40*/  FADD R11, R35, R14 ;  /* 0x0000000e230b7221 */ /* 0x020fe20000000000 */
[-C--:B------:R-:W-:Y:S01]  /*7f50*/  FMUL R145, R145, R13.reuse ;  /* 0x0000000d91917220 */ /* 0x080fe20000400000 */
[-C--:B------:R-:W-:Y:S01]  /*7f60*/  FMUL R144, R144, R13.reuse ;  /* 0x0000000d90907220 */ /* 0x080fe20000400000 */
[----:B------:R-:W-:Y:S01]  /*7f70*/  FADD R9, R73, R12 ;  /* 0x0000000c49097221 */ /* 0x000fe20000000000 */
[----:B------:R-:W-:Y:S01]  /*7f80*/  FADD R14, R38, R11 ;  /* 0x0000000b260e7221 */ /* 0x000fe20000000000 */
[----:B------:R-:W4:Y:S01]  /*7f90*/  MUFU.EX2 R42, R42 ;  /* 0x0000002a002a7308 */ /* 0x000f220000000800 */
[-C--:B------:R-:W-:Y:S01]  /*7fa0*/  FMUL R141, R141, R13.reuse ;  /* 0x0000000d8d8d7220 */ /* 0x080fe20000400000 */
[----:B------:R-:W-:Y:S01]  /*7fb0*/  FADD R12, R76, R9 ;  /* 0x000000094c0c7221 */ /* 0x000fe20000000000 */
[----:B--2---:R-:W-:Y:S01]  /*7fc0*/  FADD R11, R39, R14 ;  /* 0x0000000e270b7221 */ /* 0x004fe20000000000 */
[-C--:B------:R-:W-:Y:S01]  /*7fd0*/  FMUL R140, R140, R13.reuse ;  /* 0x0000000d8c8c7220 */ /* 0x080fe20000400000 */
[-C--:B------:R-:W-:Y:S01]  /*7fe0*/  FMUL R137, R137, R13.reuse ;  /* 0x0000000d89897220 */ /* 0x080fe20000400000 */
[-C--:B------:R-:W-:Y:S01]  /*7ff0*/  FMUL R136, R136, R13.reuse ;  /* 0x0000000d88887220 */ /* 0x080fe20000400000 */
[-C--:B------:R-:W-:Y:S01]  /*8000*/  FMUL R133, R133, R13.reuse ;  /* 0x0000000d85857220 */ /* 0x080fe20000400000 */
[----:B------:R-:W2:Y:S01]  /*8010*/  MUFU.EX2 R80, R80 ;  /* 0x0000005000507308 */ /* 0x000ea20000000800 */
[----:B-1----:R-:W-:Y:S01]  /*8020*/  FADD R9, R77, R12 ;  /* 0x0000000c4d097221 */ /* 0x002fe20000000000 */
[-C--:B------:R-:W-:Y:S01]  /*8030*/  FMUL R132, R132, R13.reuse ;  /* 0x0000000d84847220 */ /* 0x080fe20000400000 */
[-C--:B------:R-:W-:Y:S01]  /*8040*/  FMUL R129, R129, R13.reuse ;  /* 0x0000000d81817220 */ /* 0x080fe20000400000 */
[-C--:B------:R-:W-:Y:S01]  /*8050*/  FMUL R128, R128, R13.reuse ;  /* 0x0000000d80807220 */ /* 0x080fe20000400000 */
[-C--:B------:R-:W-:Y:S01]  /*8060*/  FMUL R125, R125, R13.reuse ;  /* 0x0000000d7d7d7220 */ /* 0x080fe20000400000 */
[-C--:B------:R-:W-:Y:S01]  /*8070*/  FMUL R124, R124, R13.reuse ;  /* 0x0000000d7c7c7220 */ /* 0x080fe20000400000 */
[-C--:B------:R-:W-:Y:S01]  /*8080*/  FMUL R121, R121, R13.reuse ;  /* 0x0000000d79797220 */ /* 0x080fe20000400000 */
[----:B------:R-:W1:Y:S01]  /*8090*/  MUFU.EX2 R43, R43 ;  /* 0x0000002b002b7308 */ /* 0x000e620000000800 */
[----:B----4-:R-:W-:Y:S01]  /*80a0*/  FADD R14, R42, R11 ;  /* 0x0000000b2a0e7221 */ /* 0x010fe20000000000 */
[-C--:B------:R-:W-:Y:S01]  /*80b0*/  FMUL R120, R120, R13.reuse ;  /* 0x0000000d78787220 */ /* 0x080fe20000400000 */
[-C--:B------:R-:W-:Y:S01]  /*80c0*/  FMUL R117, R117, R13.reuse ;  /* 0x0000000d75757220 */ /* 0x080fe20000400000 */
[-C--:B------:R-:W-:Y:S01]  /*80d0*/  FMUL R116, R116, R13.reuse ;  /* 0x0000000d74747220 */ /* 0x080fe20000400000 */
[-C--:B------:R-:W-:Y:S01]  /*80e0*/  FMUL R113, R113, R13.reuse ;  /* 0x0000000d71717220 */ /* 0x080fe20000400000 */
[-C--:B------:R-:W-:Y:S01]  /*80f0*/  FMUL R112, R112, R13.reuse ;  /* 0x0000000d70707220 */ /* 0x080fe20000400000 */
[-C--:B------:R-:W-:Y:S01]  /*8100*/  FMUL R109, R109, R13.reuse ;  /* 0x0000000d6d6d7220 */ /* 0x080fe20000400000 */
[----:B------:R-:W4:Y:S01]  /*8110*/  MUFU.EX2 R81, R81 ;  /* 0x0000005100517308 */ /* 0x000f220000000800 */
[----:B--2---:R-:W-:Y:S01]  /*8120*/  FADD R12, R80, R9 ;  /* 0x00000009500c7221 */ /* 0x004fe20000000000 */
[-C--:B------:R-:W-:Y:S01]  /*8130*/  FMUL R108, R108, R13.reuse ;  /* 0x0000000d6c6c7220 */ /* 0x080fe20000400000 */
[-C--:B------:R-:W-:Y:S01]  /*8140*/  FMUL R105, R105, R13.reuse ;  /* 0x0000000d69697220 */ /* 0x080fe20000400000 */
        /* <DEDUP_REMOVED lines=10> */
[----:B------:R-:W-:Y:S01]  /*81f0*/  FMUL R88, R88, R13 ;  /* 0x0000000d58587220 */ /* 0x000fe20000400000 */
        /* <DEDUP_REMOVED lines=43> */
[----:B------:R-:W-:Y:S01]  /*84b0*/  FMUL R90, R90, R7 ;  /* 0x000000075a5a7220 */ /* 0x000fe20000400000 */
[----:B------:R-:W-:Y:S01]  /*84c0*/  F2FP.BF16.F32.PACK_AB R180, R25, R24 ;  /* 0x0000001819b4723e */ /* 0x000fe200000010ff */
[----:B------:R-:W-:Y:S01]  /*84d0*/  IMAD.MOV.U32 R13, RZ, RZ, R6 ;  /* 0x000000ffff0d7224 */ /* 0x000fe200078e0006 */
[----:B------:R-:W-:Y:S01]  /*84e0*/  F2FP.BF16.F32.PACK_AB R182, R29, R28 ;  /* 0x0000001c1db6723e */ /* 0x000fe200000010ff */
[----:B------:R-:W-:Y:S01]  /*84f0*/  IMAD.MOV.U32 R7, RZ, RZ, R8 ;  /* 0x000000ffff077224 */ /* 0x000fe200078e0008 */
[----:B------:R-:W-:Y:S01]  /*8500*/  F2FP.BF16.F32.PACK_AB R176, R33, R32 ;  /* 0x0000002021b0723e */ /* 0x000fe200000010ff */
[----:B------:R-:W1:Y:S01]  /*8510*/  MUFU.EX2 R55, R55 ;  /* 0x0000003700377308 */ /* 0x000e620000000800 */
[----:B----4-:R-:W-:Y:S01]  /*8520*/  FADD R9, R51, R12 ;  /* 0x0000000c33097221 */ /* 0x010fe20000000000 */
[----:B------:R-:W-:-:S02]  /*8530*/  F2FP.BF16.F32.PACK_AB R178, R37, R36 ;  /* 0x0000002425b2723e */ /* 0x000fc400000010ff */
[----:B------:R-:W-:Y:S02]  /*8540*/  F2FP.BF16.F32.PACK_AB R172, R41, R40 ;  /* 0x0000002829ac723e */ /* 0x000fe400000010ff */
[----:B------:R-:W-:Y:S02]  /*8550*/  F2FP.BF16.F32.PACK_AB R174, R45, R44 ;  /* 0x0000002c2dae723e */ /* 0x000fe400000010ff */
[----:B------:R-:W4:Y:S01]  /*8560*/  MUFU.EX2 R58, R58 ;  /* 0x0000003a003a7308 */ /* 0x000f220000000800 */
[----:B--2---:R-:W-:Y:S01]  /*8570*/  FADD R12, R54, R9 ;  /* 0x00000009360c7221 */ /* 0x004fe20000000000 */
[----:B------:R-:W-:Y:S02]  /*8580*/  F2FP.BF16.F32.PACK_AB R168, R49, R48 ;  /* 0x0000003031a8723e */ /* 0x000fe400000010ff */
[----:B------:R-:W-:Y:S02]  /*8590*/  F2FP.BF16.F32.PACK_AB R170, R53, R52 ;  /* 0x0000003435aa723e */ /* 0x000fe400000010ff */
[----:B------:R-:W-:-:S02]  /*85a0*/  F2FP.BF16.F32.PACK_AB R152, R57, R56 ;  /* 0x000000383998723e */ /* 0x000fc400000010ff */
[----:B------:R-:W2:Y:S01]  /*85b0*/  MUFU.EX2 R59, R59 ;  /* 0x0000003b003b7308 */ /* 0x000ea20000000800 */
[----:B-1----:R-:W-:Y:S01]  /*85c0*/  FADD R9, R55, R12 ;  /* 0x0000000c37097221 */ /* 0x002fe20000000000 */
[----:B------:R-:W-:Y:S02]  /*85d0*/  F2FP.BF16.F32.PACK_AB R154, R61, R60 ;  /* 0x0000003c3d9a723e */ /* 0x000fe400000010ff */
[----:B------:R-:W-:Y:S02]  /*85e0*/  F2FP.BF16.F32.PACK_AB R156, R65, R64 ;  /* 0x00000040419c723e */ /* 0x000fe400000010ff */
[----:B------:R-:W-:Y:S02]  /*85f0*/  F2FP.BF16.F32.PACK_AB R158, R69, R68 ;  /* 0x00000044459e723e */ /* 0x000fe400000010ff */
        /* <DEDUP_REMOVED lines=23> */
[----:B------:R-:W-:-:S04]  /*8770*/  F2FP.BF16.F32.PACK_AB R155, R63, R62 ;  /* 0x0000003e3f9b723e */ /* 0x000fc800000010ff */
[----:B------:R-:W2:Y:S01]  /*8780*/  MUFU.EX2 R71, R71 ;  /* 0x0000004700477308 */ /* 0x000ea20000000800 */
[C---:B-1----:R-:W-:Y:S01]  /*8790*/  FADD R9, R67.reuse, R12 ;  /* 0x0000000c43097221 */ /* 0x042fe20000000000 */
[----:B------:R-:W-:-:S06]  /*87a0*/  F2FP.BF16.F32.PACK_AB R157, R67, R66 ;  /* 0x00000042439d723e */ /* 0x000fcc00000010ff */
[----:B------:R-:W1:Y:S01]  /*87b0*/  MUFU.EX2 R74, R74 ;  /* 0x0000004a004a7308 */ /* 0x000e620000000800 */
[----:B----4-:R-:W-:-:S07]  /*87c0*/  FADD R12, R70, R9 ;  /* 0x00000009460c7221 */ /* 0x010fce0000000000 */
[----:B------:R-:W4:Y:S01]  /*87d0*/  MUFU.EX2 R75, R75 ;  /* 0x0000004b004b7308 */ /* 0x000f220000000800 */
[C---:B--2---:R-:W-:Y:S01]  /*87e0*/  FADD R9, R71.reuse, R12 ;  /* 0x0000000c47097221 */ /* 0x044fe20000000000 */
[----:B------:R-:W-:-:S06]  /*87f0*/  F2FP.BF16.F32.PACK_AB R159, R71, R70 ;  /* 0x00000046479f723e */ /* 0x000fcc00000010ff */
[----:B------:R-:W2:Y:S01]  /*8800*/  MUFU.EX2 R78, R78 ;  /* 0x0000004e004e7308 */ /* 0x000ea20000000800 */
[----:B-1----:R-:W-:-:S07]  /*8810*/  FADD R12, R74, R9 ;  /* 0x000000094a0c7221 */ /* 0x002fce0000000000 */
[----:B------:R-:W1:Y:S01]  /*8820*/  MUFU.EX2 R79, R79 ;  /* 0x0000004f004f7308 */ /* 0x000e620000000800 */
[C---:B----4-:R-:W-:Y:S01]  /*8830*/  FADD R9, R75.reuse, R12 ;  /* 0x0000000c4b097221 */ /* 0x050fe20000000000 */
[----:B------:R-:W-:-:S06]  /*8840*/  F2FP.BF16.F32.PACK_AB R161, R75, R74 ;  /* 0x0000004a4ba1723e */ /* 0x000fcc00000010ff */
[----:B------:R-:W4:Y:S01]  /*8850*/  MUFU.EX2 R82, R82 ;  /* 0x0000005200527308 */ /* 0x000f220000000800 */
[----:B--2---:R-:W-:-:S07]  /*8860*/  FADD R12, R78, R9 ;  /* 0x000000094e0c7221 */ /* 0x004fce0000000000 */
[----:B------:R-:W2:Y:S01]  /*8870*/  MUFU.EX2 R83, R83 ;  /* 0x0000005300537308 */ /* 0x000ea20000000800 */
[C---:B-1----:R-:W-:Y:S01]  /*8880*/  FADD R9, R79.reuse, R12 ;  /* 0x0000000c4f097221 */ /* 0x042fe20000000000 */
[----:B------:R-:W-:-:S06]  /*8890*/  F2FP.BF16.F32.PACK_AB R163, R79, R78 ;  /* 0x0000004e4fa3723e */ /* 0x000fcc00000010ff */
[----:B------:R-:W1:Y:S01]  /*88a0*/  MUFU.EX2 R86, R86 ;  /* 0x0000005600567308 */ /* 0x000e620000000800 */
[----:B----4-:R-:W-:-:S07]  /*88b0*/  FADD R12, R82, R9 ;  /* 0x00000009520c7221 */ /* 0x010fce0000000000 */
[----:B------:R-:W4:Y:S01]  /*88c0*/  MUFU.EX2 R87, R87 ;  /* 0x0000005700577308 */ /* 0x000f220000000800 */
[C---:B--2---:R-:W-:Y:S01]  /*88d0*/  FADD R9, R83.reuse, R12 ;  /* 0x0000000c53097221 */ /* 0x044fe20000000000 */
[----:B------:R-:W-:-:S03]  /*88e0*/  F2FP.BF16.F32.PACK_AB R165, R83, R82 ;  /* 0x0000005253a5723e */ /* 0x000fc600000010ff */
[----:B-1----:R-:W-:Y:S01]  /*88f0*/  FADD R12, R86, R9 ;  /* 0x00000009560c7221 */ /* 0x002fe20000000000 */
[----:B----4-:R-:W-:-:S03]  /*8900*/  F2FP.BF16.F32.PACK_AB R167, R87, R86 ;  /* 0x0000005657a7723e */ /* 0x010fc600000010ff */
[----:B------:R-:W-:Y:S01]  /*8910*/  FADD R9, R87, R12 ;  /* 0x0000000c57097221 */ /* 0x000fe20000000000 */
[----:B---3--:R-:W-:Y:S06]  /*8920*/  @P0 BRA `(.L_x_25) ;  /* 0xffffffd800800947 */ /* 0x008fec000383ffff */
.L_x_20:
[----:B------:R-:W-:Y:S01]  /*8930*/  USHF.L.U32 UR4, UR4, 0x1f, URZ ;  /* 0x0000001f04047899 */ /* 0x000fe2000800063f */
[----:B------:R-:W-:Y:S01]  /*8940*/  @!P2 IMAD.MOV.U32 R7, RZ, RZ, 0x1 ;  /* 0x00000001ff07a424 */ /* 0x000fe200078e00ff */
[----:B------:R-:W-:Y:S01]  /*8950*/  UIADD3 UR5, UR8, 0x400, URZ ;  /* 0x0000040008057890 */ /* 0x000fe2000fffe03f */
[----:B------:R-:W-:Y:S02]  /*8960*/  UMOV UR7, 0x40000040 ;  /* 0x4000004000077882 */ /* 0x000fe40000000000 */
[----:B------:R1:W-:Y:S01]  /*8970*/  @!P2 SYNCS.ARRIVE.TRANS64.ART0 RZ, [UR8+0x8], R7 ;  /* 0x00000807ffffa9a7 */ /* 0x0003e20008500008 */
[----:B------:R-:W-:Y:S01]  /*8980*/  IMAD.U32 R10, RZ, RZ, UR4 ;  /* 0x00000004ff0a7e24 */ /* 0x000fe2000f8e00ff */
[----:B------:R-:W-:-:S04]  /*8990*/  USHF.R.U32.HI UR5, URZ, 0x4, UR5 ;  /* 0x000000043f057899 */ /* 0x000fc80008011605 */
[----:B------:R-:W-:Y:S01]  /*89a0*/  ULOP3.LUT UR5, UR5, 0x3fc0, URZ, 0xc0, !UPT ;  /* 0x00003fc005057892 */ /* 0x000fe2000f8ec03f */
[----:B------:R-:W2:Y:S03]  /*89b0*/  SYNCS.PHASECHK.TRANS64.TRYWAIT P0, [UR8+0x20], R10 ;  /* 0x0000200aff0075a7 */ /* 0x000ea60008000148 */
[----:B------:R-:W-:Y:S01]  /*89c0*/  ULOP3.LUT UR6, UR5, 0x4000000, URZ, 0xfc, !UPT ;  /* 0x0400000005067892 */ /* 0x000fe2000f8efc3f */
[----:B-12---:R-:W-:Y:S11]  /*89d0*/  @P0 BRA `(.L_x_26) ;  /* 0x0000000000080947 */ /* 0x006ff60003800000 */
[----:B------:R-:W1:Y:S02]  /*89e0*/  SYNCS.PHASECHK.TRANS64.TRYWAIT P0, [UR8+0x20], R10 ;  /* 0x0000200aff0075a7 */ /* 0x000e640008000148 */
[----:B-1----:R-:W-:Y:S05]  /*89f0*/  @!P0 BRA `(.L_x_27) ;  /* 0x0000001400408947 */ /* 0x002fea0003800000 */
.L_x_26:
[----:B------:R-:W-:Y:S01]  /*8a00*/  WARPGROUP.ARRIVE ;  /* 0x00000000000079c5 */ /* 0x000fe20000000000 */
[----:B------:R-:W-:Y:S01]  /*8a10*/  UIADD3 UR4, UR6, 0x80, URZ ;  /* 0x0000008006047890 */ /* 0x000fe2000fffe03f */
[----:B------:R-:W2:Y:S01]  /*8a20*/  SHFL.BFLY PT, R10, R11, 0x1, 0x1f ;  /* 0x0c201f000b0a7f89 */ /* 0x000ea200000e0000 */
[----:B------:R-:W-:Y:S01]  /*8a30*/  UMOV UR19, 0x40000040 ;  /* 0x4000004000137882 */ /* 0x000fe20000000000 */
[----:B------:R-:W-:Y:S01]  /*8a40*/  IMAD R23, R0, 0x8, R5 ;  /* 0x0000000800177824 */ /* 0x000fe200078e0205 */
[----:B------:R-:W-:-:S05]  /*8a50*/  LOP3.LUT P0, R0, R4, 0xff, RZ, 0xc0, !PT ;  /* 0x000000ff04007812 */ /* 0x000fca000780c0ff */
[----:B------:R-:W-:Y:S01]  /*8a60*/  HGMMA.64x128x16.F32.BF16 R88, R180, gdesc[UR4].tnspB, R88, UP0 ;  /* 0x41e00004b4587df0 */ /* 0x000fe2000bf01858 */
[----:B------:R-:W-:Y:S01]  /*8a70*/  UMOV UR7, 0x40000040 ;  /* 0x4000004000077882 */ /* 0x000fe20000000000 */
[----:B------:R-:W-:Y:S01]  /*8a80*/  UMOV UR18, UR4 ;  /* 0x0000000400127c82 */ /* 0x000fe20008000000 */
[----:B------:R-:W-:Y:S01]  /*8a90*/  UIADD3 UR4, UR6, 0x100, URZ ;  /* 0x0000010006047890 */ /* 0x000fe2000fffe03f */
[----:B------:R-:W3:Y:S01]  /*8aa0*/  SHFL.BFLY PT, R12, R9, 0x1, 0x1f ;  /* 0x0c201f00090c7f89 */ /* 0x000ee200000e0000 */
[----:B------:R-:W-:Y:S01]  /*8ab0*/  VIADD R4, R3, 0x8420 ;  /* 0x0000842003047836 */ /* 0x000fe20000000000 */
[----:B-1----:R-:W-:Y:S01]  /*8ac0*/  SHF.R.U32.HI R13, RZ, 0x3, R2 ;  /* 0x00000003ff0d7819 */ /* 0x002fe20000011602 */
[----:B------:R-:W1:Y:S01]  /*8ad0*/  LDC.64 R34, c[0x0][0x268] ;  /* 0x00009a00ff227b82 */ /* 0x000e620000000a00 */
[----:B------:R-:W-:Y:S01]  /*8ae0*/  ULDC.64 UR16, c[0x0][0x260] ;  /* 0x0000980000107ab9 */ /* 0x000fe20000000a00 */
[----:B------:R-:W-:Y:S01]  /*8af0*/  IMAD.MOV.U32 R21, RZ, RZ, -0x800000 ;  /* 0xff800000ff157424 */ /* 0x000fe200078e00ff */
[----:B------:R-:W-:Y:S01]  /*8b00*/  LOP3.LUT R2, R2, 0x70, R13, 0x78, !PT ;  /* 0x0000007002027812 */ /* 0x000fe200078e780d */
[----:B------:R-:W-:-:S02]  /*8b10*/  IMAD.MOV.U32 R13, RZ, RZ, RZ ;  /* 0x000000ffff0d7224 */ /* 0x000fc400078e00ff */
[----:B------:R-:W-:Y:S02]  /*8b20*/  VIADD R23, R23, UR10 ;  /* 0x0000000a17177c36 */ /* 0x000fe40008000000 */
[----:B------:R-:W-:-:S03]  /*8b30*/  IMAD.MOV.U32 R19, RZ, RZ, -0x800000 ;  /* 0xff800000ff137424 */ /* 0x000fc600078e00ff */
[----:B------:R-:W-:Y:S01]  /*8b40*/  SHF.R.S32.HI R31, RZ, 0x1f, R23 ;  /* 0x0000001fff1f7819 */ /* 0x000fe20000011417 */
[----:B--2---:R-:W-:Y:S01]  /*8b50*/  FADD R7, R10, R11 ;  /* 0x0000000b0a077221 */ /* 0x004fe20000000000 */
[C---:B------:R-:W-:Y:S02]  /*8b60*/  VIADD R10, R3.reuse, 0x8440 ;  /* 0x00008440030a7836 */ /* 0x040fe40000000000 */
[----:B------:R-:W-:Y:S02]  /*8b70*/  VIADD R3, R3, 0x8460 ;  /* 0x0000846003037836 */ /* 0x000fe40000000000 */
[----:B------:R-:W2:Y:S01]  /*8b80*/  SHFL.BFLY PT, R14, R7, 0x2, 0x1f ;  /* 0x0c401f00070e7f89 */ /* 0x000ea200000e0000 */
[----:B------:R-:W-:Y:S01]  /*8b90*/  SHF.R.U32.HI R11, RZ, 0x3, R10 ;  /* 0x00000003ff0b7819 */ /* 0x000fe2000001160a */
[----:B---3--:R-:W-:Y:S01]  /*8ba0*/  FADD R15, R12, R9 ;  /* 0x000000090c0f7221 */ /* 0x008fe20000000000 */
[----:B------:R-:W-:Y:S01]  /*8bb0*/  VIADD R12, R5, UR10 ;  /* 0x0000000a050c7c36 */ /* 0x000fe20008000000 */
[----:B------:R-:W-:-:S02]  /*8bc0*/  SHF.R.U32.HI R5, RZ, 0x3, R4 ;  /* 0x00000003ff057819 */ /* 0x000fc40000011604 */
[----:B------:R-:W-:Y:S01]  /*8bd0*/  LOP3.LUT R10, R10, 0x70, R11, 0x78, !PT ;  /* 0x000000700a0a7812 */ /* 0x000fe200078e780b */
[----:B------:R-:W3:Y:S01]  /*8be0*/  SHFL.BFLY PT, R20, R15, 0x2, 0x1f ;  /* 0x0c401f000f147f89 */ /* 0x000ee200000e0000 */
[----:B------:R-:W-:Y:S01]  /*8bf0*/  LOP3.LUT R4, R4, 0x70, R5, 0x78, !PT ;  /* 0x0000007004047812 */ /* 0x000fe200078e7805 */
[----:B------:R-:W-:Y:S02]  /*8c00*/  IMAD.MOV.U32 R5, RZ, RZ, RZ ;  /* 0x000000ffff057224 */ /* 0x000fe400078e00ff */
[----:B------:R-:W-:Y:S02]  /*8c10*/  VIADD R9, R12, 0x8 ;  /* 0x000000080c097836 */ /* 0x000fe40000000000 */
[----:B------:R-:W-:Y:S01]  /*8c20*/  IMAD.MOV.U32 R11, RZ, RZ, RZ ;  /* 0x000000ffff0b7224 */ /* 0x000fe200078e00ff */
[----:B------:R-:W-:Y:S02]  /*8c30*/  MOV R27, R4 ;  /* 0x00000004001b7202 */ /* 0x000fe40000000f00 */
[----:B------:R-:W-:-:S05]  /*8c40*/  IADD3 R4, P5, R4, 0x4000, RZ ;  /* 0x0000400004047810 */ /* 0x000fca0007fbe0ff */
[----:B------:R-:W-:Y:S01]  /*8c50*/  IMAD.X R5, RZ, RZ, RZ, P5 ;  /* 0x000000ffff057224 */ /* 0x000fe200028e06ff */
[C---:B--2---:R-:W-:Y:S01]  /*8c60*/  FSETP.NE.AND P4, PT, R7.reuse, -R14, PT ;  /* 0x8000000e0700720b */ /* 0x044fe20003f85000 */
[----:B------:R-:W-:Y:S01]  /*8c70*/  FADD R18, R7, R14 ;  /* 0x0000000e07127221 */ /* 0x000fe20000000000 */
[----:B------:R-:W-:Y:S02]  /*8c80*/  IADD3 R14, P6, R2, 0x4000, RZ ;  /* 0x00004000020e7810 */ /* 0x000fe40007fde0ff */
[----:B------:R-:W-:Y:S02]  /*8c90*/  MOV R28, R4 ;  /* 0x00000004001c7202 */ /* 0x000fe40000000f00 */
[----:B------:R-:W-:Y:S02]  /*8ca0*/  FSEL R4, R18, 1, P4 ;  /* 0x3f80000012047808 */ /* 0x000fe40002000000 */
[C---:B---3--:R-:W-:Y:S01]  /*8cb0*/  FSETP.NE.AND P3, PT, R15.reuse, -R20, PT ;  /* 0x800000140f00720b */ /* 0x048fe20003f65000 */
[----:B------:R-:W-:Y:S01]  /*8cc0*/  FADD R20, R15, R20 ;  /* 0x000000140f147221 */ /* 0x000fe20000000000 */
[----:B------:R-:W-:-:S02]  /*8cd0*/  IMAD.X R15, RZ, RZ, RZ, P6 ;  /* 0x000000ffff0f7224 */ /* 0x000fc400030e06ff */
[----:B------:R-:W-:Y:S02]  /*8ce0*/  MUFU.RCP R4, R4 ;  /* 0x0000000400047308 */ /* 0x000fe40000001000 */
[----:B------:R-:W-:Y:S02]  /*8cf0*/  FSEL R5, R20, 1, P3 ;  /* 0x3f80000014057808 */ /* 0x000fe40001800000 */
[----:B------:R-:W-:-:S04]  /*8d00*/  MOV R17, R14 ;  /* 0x0000000e00117202 */ /* 0x000fc80000000f00 */
[----:B------:R-:W2:Y:S08]  /*8d10*/  @P4 MUFU.LG2 R7, R18 ;  /* 0x0000001200074308 */ /* 0x000eb00000000c00 */
[----:B------:R-:W-:Y:S01]  /*8d20*/  MUFU.RCP R5, R5 ;  /* 0x0000000500057308 */ /* 0x000fe20000001000 */
[----:B--2---:R-:W-:Y:S01]  /*8d30*/  @P4 FFMA R7, R6, UR15, R7 ;  /* 0x0000000f06074c23 */ /* 0x004fe20008000007 */
[----:B------:R-:W-:-:S03]  /*8d40*/  @!P2 IMAD.MOV.U32 R6, RZ, RZ, 0x1 ;  /* 0x00000001ff06a424 */ /* 0x000fc600078e00ff */
[----:B------:R-:W-:Y:S01]  /*8d50*/  @P4 FMUL R19, R7, 0.69314718246459960938 ;  /* 0x3f31721807134820 */ /* 0x000fe20000400000 */
        /* <DEDUP_REMOVED lines=19> */
[----:B------:R-:W-:Y:S01]  /*8e90*/  UMOV UR19, 0x40000040 ;  /* 0x4000004000137882 */ /* 0x000fe20000000000 */
[----:B------:R-:W-:Y:S02]  /*8ea0*/  ULDC UR4, c[0x0][0x210] ;  /* 0x0000840000047ab9 */ /* 0x000fe40000000800 */
[----:B------:R-:W-:Y:S02]  /*8eb0*/  ISETP.GE.AND P1, PT, R9, UR4, PT ;  /* 0x0000000409007c0c */ /* 0x000fe4000bf26270 */
[----:B------:R-:W-:Y:S01]  /*8ec0*/  ISETP.GE.OR P0, PT, R12, UR4, P0 ;  /* 0x000000040c007c0c */ /* 0x000fe20008706670 */
[----:B------:R-:W2:Y:S01]  /*8ed0*/  @P3 MUFU.LG2 R9, R20 ;  /* 0x0000001400093308 */ /* 0x000ea20000000c00 */
[----:B------:R-:W-:Y:S01]  /*8ee0*/  USHF.R.S32.HI UR4, URZ, 0x1f, UR11 ;  /* 0x0000001f3f047899 */ /* 0x000fe2000801140b */
[----:B------:R-:W-:-:S02]  /*8ef0*/  SHF.R.U32.HI R12, RZ, 0x3, R3 ;  /* 0x00000003ff0c7819 */ /* 0x000fc40000011603 */
[----:B------:R-:W-:Y:S02]  /*8f00*/  ISETP.NE.OR P1, PT, R0, RZ, P1 ;  /* 0x000000ff0000720c */ /* 0x000fe40000f25670 */
[----:B------:R-:W-:Y:S01]  /*8f10*/  LOP3.LUT R12, R3, 0x70, R12, 0x78, !PT ;  /* 0x00000070030c7812 */ /* 0x000fe200078e780c */
[----:B------:R-:W-:Y:S01]  /*8f20*/  IMAD.MOV.U32 R3, RZ, RZ, RZ ;  /* 0x000000ffff037224 */ /* 0x000fe200078e00ff */
[----:B------:R-:W-:Y:S02]  /*8f30*/  MOV R0, R10 ;  /* 0x0000000a00007202 */ /* 0x000fe40000000f00 */
[----:B------:R-:W-:Y:S02]  /*8f40*/  MOV R16, R12 ;  /* 0x0000000c00107202 */ /* 0x000fe40000000f00 */
[----:B------:R-:W-:Y:S02]  /*8f50*/  IADD3 R10, P6, R10, 0x4000, RZ ;  /* 0x000040000a0a7810 */ /* 0x000fe40007fde0ff */
[----:B------:R-:W-:-:S02]  /*8f60*/  IADD3 R12, P5, R12, 0x4000, RZ ;  /* 0x000040000c0c7810 */ /* 0x000fc40007fbe0ff */
[----:B------:R-:W-:Y:S01]  /*8f70*/  MOV R25, R2 ;  /* 0x0000000200197202 */ /* 0x000fe20000000f00 */
[----:B------:R-:W-:Y:S02]  /*8f80*/  IMAD.X R11, RZ, RZ, RZ, P6 ;  /* 0x000000ffff0b7224 */ /* 0x000fe400030e06ff */
[----:B--2---:R-:W-:Y:S01]  /*8f90*/  @P3 FFMA R9, R8, UR15, R9 ;  /* 0x0000000f08093c23 */ /* 0x004fe20008000009 */
[----:B------:R-:W-:Y:S02]  /*8fa0*/  IMAD.X R13, RZ, RZ, RZ, P5 ;  /* 0x000000ffff0d7224 */ /* 0x000fe400028e06ff */
[----:B------:R-:W-:Y:S01]  /*8fb0*/  MOV R29, R10 ;  /* 0x0000000a001d7202 */ /* 0x000fe20000000f00 */
[----:B------:R-:W-:Y:S02]  /*8fc0*/  @P3 FMUL R21, R9, 0.69314718246459960938 ;  /* 0x3f31721809153820 */ /* 0x000fe40000400000 */
[----:B------:R-:W-:Y:S01]  /*8fd0*/  MOV R30, R12 ;  /* 0x0000000c001e7202 */ /* 0x000fe20000000f00 */
[----:B------:R-:W-:-:S12]  /*8fe0*/  HGMMA.64x128x16.F32.BF16 R88, R160, gdesc[UR16].tnspB, R88 ;  /* 0x41e00010a0587df0 */ /* 0x000fd80008701858 */
[----:B------:R-:W-:Y:S01]  /*8ff0*/  HGMMA.64x128x16.F32.BF16 R88, R164, gdesc[UR4].tnspB, R88, gsb0 ;  /* 0x41e00004a4587df0 */ /* 0x000fe20008001858 */
[----:B------:R-:W-:Y:S02]  /*9000*/  UIMAD UR6, UR4, UR16, URZ ;  /* 0x00000010040672a4 */ /* 0x000fe4000f8e023f */
[----:B------:R-:W-:Y:S02]  /*9010*/  UIMAD.WIDE.U32 UR4, UR11, UR16, URZ ;  /* 0x000000100b0472a5 */ /* 0x000fe4000f8e003f */
[----:B------:R-:W-:-:S04]  /*9020*/  UIMAD UR6, UR11, UR17, UR6 ;  /* 0x000000110b0672a4 */ /* 0x000fc8000f8e0206 */
[----:B------:R-:W-:Y:S01]  /*9030*/  UIADD3 UR6, UR5, UR6, URZ ;  /* 0x0000000605067290 */ /* 0x000fe2000fffe03f */
[----:B------:R-:W-:Y:S01]  /*9040*/  IMAD.U32 R2, RZ, RZ, UR4 ;  /* 0x00000004ff027e24 */ /* 0x000fe2000f8e00ff */
[----:B------:R-:W-:Y:S01]  /*9050*/  USHF.R.S32.HI UR4, URZ, 0x1f, UR12 ;  /* 0x0000001f3f047899 */ /* 0x000fe2000801140c */
[----:B------:R-:W-:-:S03]  /*9060*/  IMAD.U32 R3, RZ, RZ, UR5 ;  /* 0x00000005ff037e24 */ /* 0x000fc6000f8e00ff */
[----:B------:R-:W-:Y:S02]  /*9070*/  IMAD.U32 R3, RZ, RZ, UR6 ;  /* 0x00000006ff037e24 */ /* 0x000fe4000f8e00ff */
[----:B-1----:R-:W-:Y:S01]  /*9080*/  IMAD.WIDE.U32 R2, R34, UR12, R2 ;  /* 0x0000000c22027c25 */ /* 0x002fe2000f8e0002 */
[----:B------:R-:W-:Y:S02]  /*9090*/  WARPGROUP.DEPBAR.LE gsb0, 0x0 ;  /* 0x00008000000079c5 */ /* 0x000fe40000010000 */
[----:B------:R1:W-:Y:S01]  /*90a0*/  @!P2 SYNCS.ARRIVE.TRANS64.ART0 RZ, [UR8+0x28], R6 ;  /* 0x00002806ffffa9a7 */ /* 0x0003e20008500008 */
[-C--:B------:R-:W-:Y:S01]  /*90b0*/  FMUL R10, R92, R4.reuse ;  /* 0x000000045c0a7220 */ /* 0x080fe20000400000 */
[-C--:B------:R-:W-:Y:S01]  /*90c0*/  FMUL R93, R93, R4.reuse ;  /* 0x000000045d5d7220 */ /* 0x080fe20000400000 */
[-C--:B------:R-:W-:Y:S01]  /*90d0*/  FMUL R8, R88, R4.reuse ;  /* 0x0000000458087220 */ /* 0x080fe20000400000 */
[-C--:B------:R-:W-:Y:S01]  /*90e0*/  FMUL R89, R89, R4.reuse ;  /* 0x0000000459597220 */ /* 0x080fe20000400000 */
[-C--:B------:R-:W-:Y:S01]  /*90f0*/  FMUL R101, R101, R4.reuse ;  /* 0x0000000465657220 */ /* 0x080fe20000400000 */
[-C--:B------:R-:W-:Y:S01]  /*9100*/  FMUL R96, R96, R4.reuse ;  /* 0x0000000460607220 */ /* 0x080fe20000400000 */
[-C--:B------:R-:W-:Y:S01]  /*9110*/  FMUL R97, R97, R4.reuse ;  /* 0x0000000461617220 */ /* 0x080fe20000400000 */
[-C--:B-1----:R-:W-:Y:S01]  /*9120*/  FMUL R6, R100, R4.reuse ;  /* 0x0000000464067220 */ /* 0x082fe20000400000 */
[-C--:B------:R-:W-:Y:S01]  /*9130*/  FMUL R108, R108, R4.reuse ;  /* 0x000000046c6c7220 */ /* 0x080fe20000400000 */
        /* <DEDUP_REMOVED lines=22> */
[----:B------:R-:W-:Y:S01]  /*92a0*/  FMUL R145, R145, R4 ;  /* 0x0000000491917220 */ /* 0x000fe20000400000 */
[-C--:B------:R-:W-:Y:S01]  /*92b0*/  FMUL R9, R90, R5.reuse ;  /* 0x000000055a097220 */ /* 0x080fe20000400000 */
[----:B------:R-:W-:Y:S01]  /*92c0*/  FMUL R20, R91, R5 ;  /* 0x000000055b147220 */ /* 0x000fe20000400000 */
[----:B------:R-:W-:-:S02]  /*92d0*/  IMAD R4, R34, UR4, RZ ;  /* 0x0000000422047c24 */ /* 0x000fc4000f8e02ff */
[-C--:B------:R-:W-:Y:S01]  /*92e0*/  FMUL R11, R94, R5.reuse ;  /* 0x000000055e0b7220 */ /* 0x080fe20000400000 */
[----:B------:R-:W-:Y:S01]  /*92f0*/  FMUL R18, R95, R5 ;  /* 0x000000055f127220 */ /* 0x000fe20000400000 */
[----:B------:R-:W-:Y:S01]  /*9300*/  ULDC.64 UR4, c[0x0][0x240] ;  /* 0x0000900000047ab9 */ /* 0x000fe20000000a00 */
[----:B------:R-:W-:Y:S01]  /*9310*/  IMAD R32, R35, UR12, R4 ;  /* 0x0000000c23207c24 */ /* 0x000fe2000f8e0204 */
[----:B------:R-:W-:Y:S01]  /*9320*/  F2FP.BF16.F32.PACK_AB R9, R20, R9 ;  /* 0x000000091409723e */ /* 0x000fe200000010ff */
[-C--:B------:R-:W-:Y:S01]  /*9330*/  FMUL R7, R102, R5.reuse ;  /* 0x0000000566077220 */ /* 0x080fe20000400000 */
[----:B------:R-:W-:Y:S01]  /*9340*/  IADD3 R20, P2, R23, R2, RZ ;  /* 0x0000000217147210 */ /* 0x000fe20007f5e0ff */
[-C--:B------:R-:W-:Y:S01]  /*9350*/  FMUL R22, R103, R5.reuse ;  /* 0x0000000567167220 */ /* 0x080fe20000400000 */
[-C--:B------:R-:W-:Y:S01]  /*9360*/  FMUL R98, R98, R5.reuse ;  /* 0x0000000562627220 */ /* 0x080fe20000400000 */
[----:B------:R-:W-:Y:S01]  /*9370*/  FMUL R99, R99, R5 ;  /* 0x0000000563637220 */ /* 0x000fe20000400000 */
[----:B------:R-:W-:Y:S01]  /*9380*/  F2FP.BF16.F32.PACK_AB R11, R18, R11 ;  /* 0x0000000b120b723e */ /* 0x000fe200000010ff */
[----:B------:R-:W-:Y:S01]  /*9390*/  FMUL R110, R110, R5 ;  /* 0x000000056e6e7220 */ /* 0x000fe20000400000 */
[----:B------:R-:W-:Y:S01]  /*93a0*/  IADD3.X R31, R31, R3, R32, P2, !PT ;  /* 0x000000031f1f7210 */ /* 0x000fe200017fe420 */
[-C--:B------:R-:W-:Y:S01]  /*93b0*/  FMUL R111, R111, R5.reuse ;  /* 0x000000056f6f7220 */ /* 0x080fe20000400000 */
[----:B------:R-:W-:Y:S01]  /*93c0*/  LEA R18, P2, R20, UR4, 0x2 ;  /* 0x0000000414127c11 */ /* 0x000fe2000f8410ff */
        /* <DEDUP_REMOVED lines=22> */
[----:B------:R-:W-:Y:S01]  /*9530*/  F2FP.BF16.F32.PACK_AB R8, R89, R8 ;  /* 0x000000085908723e */ /* 0x000fe200000010ff */
[----:B------:R-:W-:Y:S01]  /*9540*/  SHFL.IDX PT, R2, R18, RZ, 0x1c1f ;  /* 0x001c1fff12027589 */ /* 0x000fe200000e0000 */
[----:B------:R-:W-:-:S02]  /*9550*/  F2FP.BF16.F32.PACK_AB R10, R93, R10 ;  /* 0x0000000a5d0a723e */ /* 0x000fc400000010ff */
[----:B------:R-:W-:Y:S01]  /*9560*/  F2FP.BF16.F32.PACK_AB R4, R97, R96 ;  /* 0x000000606104723e */ /* 0x000fe200000010ff */
[----:B------:R-:W-:Y:S01]  /*9570*/  BAR.SYNC.DEFER_BLOCKING 0x1, 0x100 ;  /* 0x0044000000007b1d */ /* 0x000fe20000010000 */
[----:B------:R-:W-:Y:S02]  /*9580*/  F2FP.BF16.F32.PACK_AB R5, R99, R98 ;  /* 0x000000626305723e */ /* 0x000fe400000010ff */
[----:B------:R-:W-:Y:S02]  /*9590*/  F2FP.BF16.F32.PACK_AB R6, R101, R6 ;  /* 0x000000066506723e */ /* 0x000fe400000010ff */
[----:B------:R-:W-:Y:S02]  /*95a0*/  F2FP.BF16.F32.PACK_AB R7, R22, R7 ;  /* 0x000000071607723e */ /* 0x000fe400000010ff */
[----:B------:R-:W-:Y:S01]  /*95b0*/  LEA.HI.X R20, R20, UR5, R31, 0x2, P2 ;  /* 0x0000000514147c11 */ /* 0x000fe200090f141f */
[----:B------:R-:W-:Y:S01]  /*95c0*/  ULDC.64 UR4, c[0x0][0x208] ;  /* 0x0000820000047ab9 */ /* 0x000fe20000000a00 */
[----:B------:R-:W-:-:S02]  /*95d0*/  F2FP.BF16.F32.PACK_AB R104, R105, R104 ;  /* 0x000000686968723e */ /* 0x000fc400000010ff */
[----:B------:R-:W-:Y:S01]  /*95e0*/  F2FP.BF16.F32.PACK_AB R112, R113, R112 ;  /* 0x000000707170723e */ /* 0x000fe200000010ff */
[----:B------:R-:W1:Y:S01]  /*95f0*/  SHFL.IDX PT, R3, R20, RZ, 0x1c1f ;  /* 0x001c1fff14037589 */ /* 0x000e6200000e0000 */
[----:B------:R-:W-:Y:S02]  /*9600*/  F2FP.BF16.F32.PACK_AB R105, R107, R106 ;  /* 0x0000006a6b69723e */ /* 0x000fe400000010ff */
[----:B------:R-:W-:Y:S02]  /*9610*/  F2FP.BF16.F32.PACK_AB R120, R121, R120 ;  /* 0x000000787978723e */ /* 0x000fe400000010ff */
[----:B------:R-:W-:Y:S02]  /*9620*/  F2FP.BF16.F32.PACK_AB R113, R115, R114 ;  /* 0x000000727371723e */ /* 0x000fe400000010ff */
[----:B------:R-:W-:Y:S02]  /*9630*/  F2FP.BF16.F32.PACK_AB R106, R109, R108 ;  /* 0x0000006c6d6a723e */ /* 0x000fe400000010ff */
[----:B------:R-:W-:-:S02]  /*9640*/  F2FP.BF16.F32.PACK_AB R107, R111, R110 ;  /* 0x0000006e6f6b723e */ /* 0x000fc400000010ff */
[----:B------:R-:W-:Y:S01]  /*9650*/  F2FP.BF16.F32.PACK_AB R128, R129, R128 ;  /* 0x000000808180723e */ /* 0x000fe200000010ff */
[----:B------:R-:W-:Y:S01]  /*9660*/  STSM.16.M88.4 [R25], R8 ;  /* 0x0000000819007844 */ /* 0x000fe20000000200 */
[----:B------:R-:W-:Y:S02]  /*9670*/  F2FP.BF16.F32.PACK_AB R121, R123, R122 ;  /* 0x0000007a7b79723e */ /* 0x000fe400000010ff */
[----:B------:R-:W-:Y:S01]  /*9680*/  F2FP.BF16.F32.PACK_AB R114, R117, R116 ;  /* 0x000000747572723e */ /* 0x000fe200000010ff */
[----:B------:R-:W-:Y:S01]  /*9690*/  STSM.16.M88.4 [R27], R4 ;  /* 0x000000041b007844 */ /* 0x000fe20000000200 */
[----:B------:R-:W-:Y:S02]  /*96a0*/  F2FP.BF16.F32.PACK_AB R115, R119, R118 ;  /* 0x000000767773723e */ /* 0x000fe400000010ff */
[----:B------:R-:W-:Y:S01]  /*96b0*/  F2FP.BF16.F32.PACK_AB R129, R131, R130 ;  /* 0x000000828381723e */ /* 0x000fe200000010ff */
[----:B------:R-:W-:Y:S01]  /*96c0*/  SHFL.IDX PT, R4, R18, 0x1, 0x1c1f ;  /* 0x003c1f0012047f89 */ /* 0x000fe200000e0000 */
[----:B------:R-:W-:-:S02]  /*96d0*/  F2FP.BF16.F32.PACK_AB R122, R125, R124 ;  /* 0x0000007c7d7a723e */ /* 0x000fc400000010ff */
[----:B------:R-:W-:Y:S01]  /*96e0*/  F2FP.BF16.F32.PACK_AB R123, R127, R126 ;  /* 0x0000007e7f7b723e */ /* 0x000fe200000010ff */
[----:B------:R-:W2:Y:S01]  /*96f0*/  SHFL.IDX PT, R5, R20, 0x1, 0x1c1f ;  /* 0x003c1f0014057f89 */ /* 0x000ea200000e0000 */
[----:B------:R-:W-:Y:S02]  /*9700*/  F2FP.BF16.F32.PACK_AB R130, R133, R132 ;  /* 0x000000848582723e */ /* 0x000fe400000010ff */
[----:B------:R-:W-:Y:S01]  /*9710*/  F2FP.BF16.F32.PACK_AB R131, R135, R134 ;  /* 0x000000868783723e */ /* 0x000fe200000010ff */
[----:B------:R3:W-:Y:S01]  /*9720*/  STSM.16.M88.4 [R0], R104 ;  /* 0x0000006800007844 */ /* 0x0007e20000000200 */
[----:B------:R-:W-:Y:S02]  /*9730*/  F2FP.BF16.F32.PACK_AB R144, R145, R144 ;  /* 0x000000909190723e */ /* 0x000fe400000010ff */
[----:B------:R-:W-:Y:S01]  /*9740*/  F2FP.BF16.F32.PACK_AB R12, R137, R12 ;  /* 0x0000000c890c723e */ /* 0x000fe200000010ff */
[----:B------:R3:W-:Y:S01]  /*9750*/  STSM.16.M88.4 [R16], R112 ;  /* 0x0000007010007844 */ /* 0x0007e20000000200 */
[----:B------:R-:W-:-:S02]  /*9760*/  F2FP.BF16.F32.PACK_AB R13, R26, R13 ;  /* 0x0000000d1a0d723e */ /* 0x000fc400000010ff */
[----:B------:R-:W-:Y:S01]  /*9770*/  F2FP.BF16.F32.PACK_AB R14, R141, R14 ;  /* 0x0000000e8d0e723e */ /* 0x000fe200000010ff */
[----:B------:R3:W-:Y:S01]  /*9780*/  STSM.16.M88.4 [R17], R120 ;  /* 0x0000007811007844 */ /* 0x0007e20000000200 */
[----:B------:R-:W-:Y:S02]  /*9790*/  F2FP.BF16.F32.PACK_AB R15, R24, R15 ;  /* 0x0000000f180f723e */ /* 0x000fe400000010ff */
[----:B------:R-:W-:Y:S01]  /*97a0*/  F2FP.BF16.F32.PACK_AB R145, R147, R146 ;  /* 0x000000929391723e */ /* 0x000fe200000010ff */
[----:B------:R3:W-:Y:S01]  /*97b0*/  STSM.16.M88.4 [R28], R128 ;  /* 0x000000801c007844 */ /* 0x0007e20000000200 */
[----:B------:R-:W-:Y:S02]  /*97c0*/  F2FP.BF16.F32.PACK_AB R146, R149, R148 ;  /* 0x000000949592723e */ /* 0x000fe400000010ff */
[----:B------:R-:W-:Y:S01]  /*97d0*/  F2FP.BF16.F32.PACK_AB R147, R151, R150 ;  /* 0x000000969793723e */ /* 0x000fe200000010ff */
[----:B------:R3:W-:Y:S04]  /*97e0*/  STSM.16.M88.4 [R29], R12 ;  /* 0x0000000c1d007844 */ /* 0x0007e80000000200 */
[----:B-1----:R3:W-:Y:S04]  /*97f0*/  @!P0 STG.E desc[UR4][R2.64], R19 ;  /* 0x0000001302008986 */ /* 0x0027e8000c101904 */
[----:B--2---:R3:W-:Y:S04]  /*9800*/  @!P1 STG.E desc[UR4][R4.64], R21 ;  /* 0x0000001504009986 */ /* 0x0047e8000c101904 */
[----:B------:R3:W-:Y:S01]  /*9810*/  STSM.16.M88.4 [R30], R144 ;  /* 0x000000901e007844 */ /* 0x0007e20000000200 */
[----:B------:R1:W-:Y:S06]  /*9820*/  MEMBAR.ALL.CTA ;  /* 0x0000000000007992 */ /* 0x0003ec0000008000 */
[----:B-1----:R-:W1:Y:S01]  /*9830*/  FENCE.VIEW.ASYNC.S ;  /* 0x00000000000073c6 */ /* 0x002e620000000000 */
[----:B------:R-:W-:Y:S01]  /*9840*/  UISETP.NE.AND UP0, UPT, UR44, 0x4, UPT ;  /* 0x000000042c00788c */ /* 0x000fe2000bf05270 */
[----:B-1----:R-:W-:Y:S06]  /*9850*/  BAR.ARV 0x1, 0x120 ;  /* 0x0044800000007b1d */ /* 0x002fec0000002000 */
[----:B------:R-:W-:-:S13]  /*9860*/  PLOP3.LUT P0, PT, PT, PT, UP0, 0x80, 0x0 ;  /* 0x000000000000781c */ /* 0x000fda0003f0f008 */
[----:B---3--:R-:W-:Y:S05]  /*9870*/  @P0 EXIT ;  /* 0x000000000000094d */ /* 0x008fea0003800000 */
[----:B------:R-:W-:Y:S01]  /*9880*/  BAR.SYNC.DEFER_BLOCKING 0x1, 0x120 ;  /* 0x0044800000007b1d */ /* 0x000fe20000010000 */
[----:B------:R-:W-:Y:S02]  /*9890*/  UIADD3 UR7, UR8, 0x8400, URZ ;  /* 0x0000840008077890 */ /* 0x000fe4000fffe03f */
[----:B------:R-:W-:-:S03]  /*98a0*/  UIADD3 UR13, UR8, 0xc400, URZ ;  /* 0x0000c400080d7890 */ /* 0x000fc6000fffe03f */
[----:B------:R-:W-:Y:S01]  /*98b0*/  ULDC.64 UR4, c[0x0][0x198] ;  /* 0x0000660000047ab9 */ /* 0x000fe20000000a00 */
[----:B------:R-:W-:Y:S01]  /*98c0*/  UMOV UR9, URZ ;  /* 0x0000003f00097c82 */ /* 0x000fe20008000000 */
[----:B------:R-:W-:Y:S01]  /*98d0*/  UIADD3 UR4, UP0, UR4, 0x1f0, URZ ;  /* 0x000001f004047890 */ /* 0x000fe2000ff1e03f */
[----:B------:R-:W-:Y:S01]  /*98e0*/  UMOV UR8, UR7 ;  /* 0x0000000700087c82 */ /* 0x000fe20008000000 */
[----:B------:R-:W-:Y:S02]  /*98f0*/  UMOV UR6, 0x40 ;  /* 0x0000004000067882 */ /* 0x000fe40000000000 */
[----:B------:R-:W-:-:S09]  /*9900*/  UIADD3.X UR5, URZ, UR5, URZ, UP0, !UPT ;  /* 0x000000053f057290 */ /* 0x000fd200087fe43f */
[----:B------:R1:W-:Y:S02]  /*9910*/  UTMASTG.4D [UR8], [UR4], desc[URZ] ;  /* 0x00003f08040073b5 */ /* 0x0003e40008019000 */
[----:B-1----:R-:W-:Y:S01]  /*9920*/  UMOV UR8, UR13 ;  /* 0x0000000d00087c82 */ /* 0x002fe20008000000 */
[----:B------:R-:W-:Y:S02]  /*9930*/  UMOV UR9, UR6 ;  /* 0x0000000600097c82 */ /* 0x000fe40008000000 */
[----:B------:R1:W-:Y:S01]  /*9940*/  UTMASTG.4D [UR8], [UR4], desc[URZ] ;  /* 0x00003f08040073b5 */ /* 0x0003e20008019000 */
[----:B------:R0:W-:Y:S01]  /*9950*/  UTMACMDFLUSH ;  /* 0x00000000000079b7 */ /* 0x0001e20000000000 */
[----:B------:R-:W-:-:S04]  /*9960*/  DEPBAR.LE SB0, 0x0 ;  /* 0x000080000000791a */ /* 0x000fc80000000000 */
[----:B-1----:R-:W-:Y:S05]  /*9970*/  EXIT ;  /* 0x000000000000794d */ /* 0x002fea0003800000 */
.L_x_3:
[----:B-1----:R-:W-:Y:S02]  /*9980*/  IMAD.U32 R5, RZ, RZ, UR33 ;  /* 0x00000021ff057e24 */ /* 0x002fe4000f8e00ff */
[----:B------:R-:W-:Y:S02]  /*9990*/  IMAD.MOV.U32 R2, RZ, RZ, -0x80000000 ;  /* 0x80000000ff027424 */ /* 0x000fe400078e00ff */
[----:B------:R-:W-:-:S04]  /*99a0*/  IMAD.MOV.U32 R3, RZ, RZ, -0x80000000 ;  /* 0x80000000ff037424 */ /* 0x000fc800078e00ff */
[----:B------:R1:W2:Y:S03]  /*99b0*/  SYNCS.PHASECHK.TRANS64.TRYWAIT P0, [R5+URZ+0x18], R3 ;  /* 0x00001803050075a7 */ /* 0x0002a6000800017f */
[----:B--2---:R-:W-:Y:S05]  /*99c0*/  @!P0 NANOSLEEP.SYNCS 0x989680 ;  /* 0x009896800000895d */ /* 0x004fea0003900000 */
[----:B------:R-:W2:Y:S02]  /*99d0*/  @!P0 SYNCS.PHASECHK.TRANS64 P0, [R5+URZ+0x18], R3 ;  /* 0x00001803050085a7 */ /* 0x000ea4000800007f */
[----:B--2---:R-:W-:Y:S05]  /*99e0*/  @!P0 BRA `(.L_x_3) ;  /* 0xfffffffc00e48947 */ /* 0x004fea000383ffff */
[----:B------:R-:W-:Y:S05]  /*99f0*/  BRA `(.L_x_28) ;  /* 0xffffff6c00c47947 */ /* 0x000fea000383ffff */
.L_x_4:
        /* <DEDUP_REMOVED lines=8> */
.L_x_6:
[----:B------:R-:W-:-:S04]  /*9a80*/  IMAD.U32 R2, R0, -0x80000000, RZ ;  /* 0x8000000000027824 */ /* 0x000fc800078e00ff */
[----:B------:R-:W-:-:S07]  /*9a90*/  IMAD.MOV.U32 R3, RZ, RZ, R2 ;  /* 0x000000ffff037224 */ /* 0x000fce00078e0002 */
.L_x_30:
[----:B-1----:R-:W-:-:S04]  /*9aa0*/  IMAD.U32 R7, RZ, RZ, UR33 ;  /* 0x00000021ff077e24 */ /* 0x002fc8000f8e00ff */
[----:B------:R1:W2:Y:S03]  /*9ab0*/  SYNCS.PHASECHK.TRANS64.TRYWAIT P0, [R7+URZ+0x18], R3 ;  /* 0x00001803070075a7 */ /* 0x0002a6000800017f */
[----:B--2---:R-:W-:Y:S05]  /*9ac0*/  @!P0 NANOSLEEP.SYNCS 0x989680 ;  /* 0x009896800000895d */ /* 0x004fea0003900000 */
[----:B------:R-:W2:Y:S02]  /*9ad0*/  @!P0 SYNCS.PHASECHK.TRANS64 P0, [R7+URZ+0x18], R3 ;  /* 0x00001803070085a7 */ /* 0x000ea4000800007f */
[----:B--2---:R-:W-:Y:S05]  /*9ae0*/  @!P0 BRA `(.L_x_30) ;  /* 0xfffffffc00ec8947 */ /* 0x004fea000383ffff */
[----:B------:R-:W-:Y:S05]  /*9af0*/  BRA `(.L_x_31) ;  /* 0xffffff7000687947 */ /* 0x000fea000383ffff */
.L_x_7:
[----:B-1----:R-:W-:-:S07]  /*9b00*/  IMAD.MOV.U32 R3, RZ, RZ, R2 ;  /* 0x000000ffff037224 */ /* 0x002fce00078e0002 */
.L_x_32:
[----:B-1----:R-:W-:-:S04]  /*9b10*/  IMAD.U32 R5, RZ, RZ, UR33 ;  /* 0x00000021ff057e24 */ /* 0x002fc8000f8e00ff */
[----:B------:R1:W2:Y:S03]  /*9b20*/  SYNCS.PHASECHK.TRANS64.TRYWAIT P0, [R5+URZ+0x28], R3 ;  /* 0x00002803050075a7 */ /* 0x0002a6000800017f */
[----:B--2---:R-:W-:Y:S05]  /*9b30*/  @!P0 NANOSLEEP.SYNCS 0x989680 ;  /* 0x009896800000895d */ /* 0x004fea0003900000 */
[----:B------:R-:W2:Y:S02]  /*9b40*/  @!P0 SYNCS.PHASECHK.TRANS64 P0, [R5+URZ+0x28], R3 ;  /* 0x00002803050085a7 */ /* 0x000ea4000800007f */
[----:B--2---:R-:W-:Y:S05]  /*9b50*/  @!P0 BRA `(.L_x_32) ;  /* 0xfffffffc00ec8947 */ /* 0x004fea000383ffff */
[----:B------:R-:W-:Y:S05]  /*9b60*/  BRA `(.L_x_33) ;  /* 0xffffff7000ac7947 */ /* 0x000fea000383ffff */
.L_x_9:
[----:B-1----:R-:W-:-:S07]  /*9b70*/  IMAD.MOV.U32 R3, RZ, RZ, R2 ;  /* 0x000000ffff037224 */ /* 0x002fce00078e0002 */
.L_x_34:
[----:B-1----:R-:W-:-:S04]  /*9b80*/  IMAD.U32 R5, RZ, RZ, UR33 ;  /* 0x00000021ff057e24 */ /* 0x002fc8000f8e00ff */
[----:B------:R1:W2:Y:S03]  /*9b90*/  SYNCS.PHASECHK.TRANS64.TRYWAIT P0, [R5+URZ+0x28], R3 ;  /* 0x00002803050075a7 */ /* 0x0002a6000800017f */
[----:B--2---:R-:W-:Y:S05]  /*9ba0*/  @!P0 NANOSLEEP.SYNCS 0x989680 ;  /* 0x009896800000895d */ /* 0x004fea0003900000 */
[----:B------:R-:W2:Y:S02]  /*9bb0*/  @!P0 SYNCS.PHASECHK.TRANS64 P0, [R5+URZ+0x28], R3 ;  /* 0x00002803050085a7 */ /* 0x000ea4000800007f */
[----:B--2---:R-:W-:Y:S05]  /*9bc0*/  @!P0 BRA `(.L_x_34) ;  /* 0xfffffffc00ec8947 */ /* 0x004fea000383ffff */
[----:B------:R-:W-:Y:S05]  /*9bd0*/  BRA `(.L_x_35) ;  /* 0xffffff7000f87947 */ /* 0x000fea000383ffff */
.L_x_10:
[----:B------:R-:W-:-:S07]  /*9be0*/  IMAD.MOV.U32 R3, RZ, RZ, R2 ;  /* 0x000000ffff037224 */ /* 0x000fce00078e0002 */
.L_x_36:
[----:B-1----:R1:W2:Y:S02]  /*9bf0*/  SYNCS.PHASECHK.TRANS64.TRYWAIT P0, [R5+URZ+0x28], R3 ;  /* 0x00002803050075a7 */ /* 0x0022a4000800017f */
[----:B--2---:R-:W-:Y:S05]  /*9c00*/  @!P0 NANOSLEEP.SYNCS 0x989680 ;  /* 0x009896800000895d */ /* 0x004fea0003900000 */
[----:B------:R-:W2:Y:S02]  /*9c10*/  @!P0 SYNCS.PHASECHK.TRANS64 P0, [R5+URZ+0x28], R3 ;  /* 0x00002803050085a7 */ /* 0x000ea4000800007f */
[----:B--2---:R-:W-:Y:S05]  /*9c20*/  @!P0 BRA `(.L_x_36) ;  /* 0xfffffffc00f08947 */ /* 0x004fea000383ffff */
[----:B------:R-:W-:Y:S05]  /*9c30*/  BRA `(.L_x_37) ;  /* 0xffffff7400547947 */ /* 0x000fea000383ffff */
.L_x_11:
[----:B-1----:R-:W-:-:S04]  /*9c40*/  IMAD.U32 R6, RZ, RZ, UR8 ;  /* 0x00000008ff067e24 */ /* 0x002fc8000f8e00ff */
[----:B------:R1:W2:Y:S03]  /*9c50*/  SYNCS.PHASECHK.TRANS64.TRYWAIT P0, [R6+URZ], RZ ;  /* 0x000000ff060075a7 */ /* 0x0002a6000800017f */
[----:B--2---:R-:W-:Y:S05]  /*9c60*/  @!P0 NANOSLEEP.SYNCS 0x989680 ;  /* 0x009896800000895d */ /* 0x004fea0003900000 */
[----:B------:R-:W2:Y:S02]  /*9c70*/  @!P0 SYNCS.PHASECHK.TRANS64 P0, [R6+URZ], RZ ;  /* 0x000000ff060085a7 */ /* 0x000ea4000800007f */
[----:B--2---:R-:W-:Y:S05]  /*9c80*/  @!P0 BRA `(.L_x_11) ;  /* 0xfffffffc00ec8947 */ /* 0x004fea000383ffff */
[----:B------:R-:W-:Y:S05]  /*9c90*/  BRA `(.L_x_38) ;  /* 0xffffff8000247947 */ /* 0x000fea000383ffff */
.L_x_13:
[----:B-1----:R-:W-:-:S04]  /*9ca0*/  IMAD.U32 R6, RZ, RZ, UR8 ;  /* 0x00000008ff067e24 */ /* 0x002fc8000f8e00ff */
[----:B------:R1:W2:Y:S03]  /*9cb0*/  SYNCS.PHASECHK.TRANS64.TRYWAIT P0, [R6+URZ+0x10], RZ ;  /* 0x000010ff060075a7 */ /* 0x0002a6000800017f */
[----:B--2---:R-:W-:Y:S05]  /*9cc0*/  @!P0 NANOSLEEP.SYNCS 0x989680 ;  /* 0x009896800000895d */ /* 0x004fea0003900000 */
[----:B------:R-:W2:Y:S02]  /*9cd0*/  @!P0 SYNCS.PHASECHK.TRANS64 P0, [R6+URZ+0x10], RZ ;  /* 0x000010ff060085a7 */ /* 0x000ea4000800007f */
[----:B--2---:R-:W-:Y:S05]  /*9ce0*/  @!P0 BRA `(.L_x_13) ;  /* 0xfffffffc00ec8947 */ /* 0x004fea000383ffff */
[----:B------:R-:W-:Y:S05]  /*9cf0*/  BRA `(.L_x_12) ;  /* 0xffffff8000247947 */ /* 0x000fea000383ffff */
.L_x_16:
[----:B------:R-:W-:Y:S02]  /*9d00*/  IMAD.U32 R14, RZ, RZ, UR16 ;  /* 0x00000010ff0e7e24 */ /* 0x000fe4000f8e00ff */
[----:B------:R-:W-:-:S07]  /*9d10*/  IMAD.U32 R15, RZ, RZ, UR16 ;  /* 0x00000010ff0f7e24 */ /* 0x000fce000f8e00ff */
.L_x_39:
[----:B-1----:R-:W-:-:S04]  /*9d20*/  IMAD.U32 R17, RZ, RZ, UR8 ;  /* 0x00000008ff117e24 */ /* 0x002fc8000f8e00ff */
[----:B------:R1:W2:Y:S03]  /*9d30*/  SYNCS.PHASECHK.TRANS64.TRYWAIT P0, [R17+URZ+0x10], R15 ;  /* 0x0000100f110075a7 */ /* 0x0002a6000800017f */
[----:B--2---:R-:W-:Y:S05]  /*9d40*/  @!P0 NANOSLEEP.SYNCS 0x989680 ;  /* 0x009896800000895d */ /* 0x004fea0003900000 */
[----:B------:R-:W2:Y:S02]  /*9d50*/  @!P0 SYNCS.PHASECHK.TRANS64 P0, [R17+URZ+0x10], R15 ;  /* 0x0000100f110085a7 */ /* 0x000ea4000800007f */
[----:B--2---:R-:W-:Y:S05]  /*9d60*/  @!P0 BRA `(.L_x_39) ;  /* 0xfffffffc00ec8947 */ /* 0x004fea000383ffff */
[----:B------:R-:W-:Y:S05]  /*9d70*/  BRA `(.L_x_15) ;  /* 0xffffffa000187947 */ /* 0x000fea000383ffff */
.L_x_18:
[----:B------:R-:W-:Y:S02]  /*9d80*/  IMAD.U32 R14, RZ, RZ, UR5 ;  /* 0x00000005ff0e7e24 */ /* 0x000fe4000f8e00ff */
[----:B-1----:R-:W-:-:S07]  /*9d90*/  IMAD.U32 R15, RZ, RZ, UR5 ;  /* 0x00000005ff0f7e24 */ /* 0x002fce000f8e00ff */
.L_x_40:
[----:B-1----:R-:W-:-:S04]  /*9da0*/  IMAD.U32 R17, RZ, RZ, UR8 ;  /* 0x00000008ff117e24 */ /* 0x002fc8000f8e00ff */
[----:B------:R1:W2:Y:S03]  /*9db0*/  SYNCS.PHASECHK.TRANS64.TRYWAIT P0, [R17+URZ+0x20], R15 ;  /* 0x0000200f110075a7 */ /* 0x0002a6000800017f */
[----:B--2---:R-:W-:Y:S05]  /*9dc0*/  @!P0 NANOSLEEP.SYNCS 0x989680 ;  /* 0x009896800000895d */ /* 0x004fea0003900000 */
[----:B------:R-:W2:Y:S02]  /*9dd0*/  @!P0 SYNCS.PHASECHK.TRANS64 P0, [R17+URZ+0x20], R15 ;  /* 0x0000200f110085a7 */ /* 0x000ea4000800007f */
[----:B--2---:R-:W-:Y:S05]  /*9de0*/  @!P0 BRA `(.L_x_40) ;  /* 0xfffffffc00ec8947 */ /* 0x004fea000383ffff */
[----:B------:R-:W-:Y:S05]  /*9df0*/  BRA `(.L_x_17) ;  /* 0xffffffa000c07947 */ /* 0x000fea000383ffff */
.L_x_22:
[----:B------:R-:W-:Y:S02]  /*9e00*/  IMAD.U32 R14, RZ, RZ, UR16 ;  /* 0x00000010ff0e7e24 */ /* 0x000fe4000f8e00ff */
[----:B------:R-:W-:-:S07]  /*9e10*/  IMAD.U32 R15, RZ, RZ, UR16 ;  /* 0x00000010ff0f7e24 */ /* 0x000fce000f8e00ff */
.L_x_41:
[----:B-1----:R-:W-:-:S04]  /*9e20*/  IMAD.U32 R17, RZ, RZ, UR8 ;  /* 0x00000008ff117e24 */ /* 0x002fc8000f8e00ff */
[----:B------:R1:W2:Y:S03]  /*9e30*/  SYNCS.PHASECHK.TRANS64.TRYWAIT P0, [R17+URZ+0x10], R15 ;  /* 0x0000100f110075a7 */ /* 0x0002a6000800017f */
[----:B--2---:R-:W-:Y:S05]  /*9e40*/  @!P0 NANOSLEEP.SYNCS 0x989680 ;  /* 0x009896800000895d */ /* 0x004fea0003900000 */
[----:B------:R-:W2:Y:S02]  /*9e50*/  @!P0 SYNCS.PHASECHK.TRANS64 P0, [R17+URZ+0x10], R15 ;  /* 0x0000100f110085a7 */ /* 0x000ea4000800007f */
[----:B--2---:R-:W-:Y:S05]  /*9e60*/  @!P0 BRA `(.L_x_41) ;  /* 0xfffffffc00ec8947 */ /* 0x004fea000383ffff */
[----:B------:R-:W-:Y:S05]  /*9e70*/  BRA `(.L_x_21) ;  /* 0xffffffc400887947 */ /* 0x000fea000383ffff */
.L_x_24:
[----:B------:R-:W-:Y:S02]  /*9e80*/  IMAD.U32 R14, RZ, RZ, UR6 ;  /* 0x00000006ff0e7e24 */ /* 0x000fe4000f8e00ff */
[----:B-1----:R-:W-:-:S07]  /*9e90*/  IMAD.U32 R15, RZ, RZ, UR6 ;  /* 0x00000006ff0f7e24 */ /* 0x002fce000f8e00ff */
.L_x_42:
[----:B-1----:R-:W-:-:S04]  /*9ea0*/  IMAD.U32 R17, RZ, RZ, UR8 ;  /* 0x00000008ff117e24 */ /* 0x002fc8000f8e00ff */
[----:B------:R1:W2:Y:S03]  /*9eb0*/  SYNCS.PHASECHK.TRANS64.TRYWAIT P0, [R17+URZ+0x20], R15 ;  /* 0x0000200f110075a7 */ /* 0x0002a6000800017f */
[----:B--2---:R-:W-:Y:S05]  /*9ec0*/  @!P0 NANOSLEEP.SYNCS 0x989680 ;  /* 0x009896800000895d */ /* 0x004fea0003900000 */
[----:B------:R-:W2:Y:S02]  /*9ed0*/  @!P0 SYNCS.PHASECHK.TRANS64 P0, [R17+URZ+0x20], R15 ;  /* 0x0000200f110085a7 */ /* 0x000ea4000800007f */
[----:B--2---:R-:W-:Y:S05]  /*9ee0*/  @!P0 BRA `(.L_x_42) ;  /* 0xfffffffc00ec8947 */ /* 0x004fea000383ffff */
[----:B------:R-:W-:Y:S05]  /*9ef0*/  BRA `(.L_x_23) ;  /* 0xffffffc8002c7947 */ /* 0x000fea000383ffff */
.L_x_27:
[----:B------:R-:W-:Y:S02]  /*9f00*/  IMAD.U32 R12, RZ, RZ, UR4 ;  /* 0x00000004ff0c7e24 */ /* 0x000fe4000f8e00ff */
[----:B------:R-:W-:-:S07]  /*9f10*/  IMAD.U32 R13, RZ, RZ, UR4 ;  /* 0x00000004ff0d7e24 */ /* 0x000fce000f8e00ff */
.L_x_43:
[----:B-1----:R-:W-:-:S04]  /*9f20*/  IMAD.U32 R7, RZ, RZ, UR8 ;  /* 0x00000008ff077e24 */ /* 0x002fc8000f8e00ff */
[----:B------:R1:W2:Y:S03]  /*9f30*/  SYNCS.PHASECHK.TRANS64.TRYWAIT P0, [R7+URZ+0x20], R13 ;  /* 0x0000200d070075a7 */ /* 0x0002a6000800017f */
[----:B--2---:R-:W-:Y:S05]  /*9f40*/  @!P0 NANOSLEEP.SYNCS 0x989680 ;  /* 0x009896800000895d */ /* 0x004fea0003900000 */
[----:B------:R-:W2:Y:S02]  /*9f50*/  @!P0 SYNCS.PHASECHK.TRANS64 P0, [R7+URZ+0x20], R13 ;  /* 0x0000200d070085a7 */ /* 0x000ea4000800007f */
[----:B--2---:R-:W-:Y:S05]  /*9f60*/  @!P0 BRA `(.L_x_43) ;  /* 0xfffffffc00ec8947 */ /* 0x004fea000383ffff */
[----:B------:R-:W-:Y:S05]  /*9f70*/  BRA `(.L_x_26) ;  /* 0xffffffe800a07947 */ /* 0x000fea000383ffff */
.L_x_44:
[----:B------:R-:W-:-:S00]  /*9f80*/  BRA `(.L_x_44) ;  /* 0xfffffffc00fc7947 */ /* 0x000fc0000383ffff */
[----:B------:R-:W-:-:S00]  /*9f90*/  NOP ;  /* 0x0000000000007918 */ /* 0x000fc00000000000 */
        /* <DEDUP_REMOVED lines=14> */
.L_x_45:


//--------------------- .nv.shared.kernel_cutlass_kernel_flash_attncuteflash_fwd_sm90FlashAttentionForwardSm90_object_at__tensor0000o11281211101213_tensor0000o12811101213_tensor0000o12811101213_tensor0000o11281211101213_te_0 --------------------------
	.section	.nv.shared.kernel_cutlass_kernel_flash_attncuteflash_fwd_sm90FlashAttentionForwardSm90_object_at__tensor0000o11281211101213_tensor0000o12811101213_tensor0000o12811101213_tensor0000o11281211101213_te_0,"aw",@nobits
	.sectionflags	@""
	.align	1024
	.zero		1024


//--------------------- .nv.shared.reserved.0     --------------------------
	.section	.nv.shared.reserved.0,"aw",@nobits
	.weak		__nv_reservedSMEM_offset_0_alias
	.size		__nv_reservedSMEM_offset_0_alias, 0, 0
	.other		__nv_reservedSMEM_offset_0_alias,@"STO_CUDA_RESERVED_SHARED STV_DEFAULT"
__nv_reservedSMEM_offset_0_alias:
	.zero		0


//--------------------- .nv.constant0.kernel_cutlass_kernel_flash_attncuteflash_fwd_sm90FlashAttentionForwardSm90_object_at__tensor0000o11281211101213_tensor0000o12811101213_tensor0000o12811101213_tensor0000o11281211101213_te_0 --------------------------
	.section	.nv.constant0.kernel_cutlass_kernel_flash_attncuteflash_fwd_sm90FlashAttentionForwardSm90_object_at__tensor0000o11281211101213_tensor0000o12811101213_tensor0000o12811101213_tensor0000o11281211101213_te_0,"a",@progbits
	.sectionflags	@""
	.align	4
.nv.constant0.kernel_cutlass_kernel_flash_attncuteflash_fwd_sm90FlashAttentionForwardSm90_object_at__tensor0000o11281211101213_tensor0000o12811101213_tensor0000o12811101213_tensor0000o11281211101213_te_0:
	.zero		1244


//--------------------- SYMBOLS --------------------------

	.type		.nv.reservedSmem.offset0,@object
	.size		.nv.reservedSmem.offset0,0x4
